// auto-generated by cutlass_sweep.gemm — config: {"arch": "sm_100", "cluster_m": 1, "cluster_n": 1, "dtype": "e5m2", "dtype_b": "e4m3", "layout": "nn", "stages": 0, "tile_k": 128, "tile_m": 128, "tile_n": 64}
#include "cutlass/cutlass.h"
#include "cutlass/gemm/collective/collective_builder.hpp"
#include "cutlass/gemm/device/gemm_universal_adapter.h"
#include "cutlass/gemm/kernel/gemm_universal.hpp"
#include "cutlass/epilogue/collective/collective_builder.hpp"

using ElemA = cutlass::float_e5m2_t;
using ElemB = cutlass::float_e4m3_t;
using ElemCD = cutlass::float_e5m2_t;
using Acc  = float;
using TileShape    = cute::Shape<cute::_128, cute::_64, cute::_128>;
using ClusterShape = cute::Shape<cute::_1, cute::_1, cute::_1>;

using CollectiveEpilogue = typename cutlass::epilogue::collective::CollectiveBuilder<
    cutlass::arch::Sm100, cutlass::arch::OpClassTensorOp,
    TileShape, ClusterShape,
    cutlass::epilogue::collective::EpilogueTileAuto,
    Acc, Acc,
    ElemCD, cutlass::layout::RowMajor, 128 / cutlass::sizeof_bits<ElemCD>::value,
    ElemCD, cutlass::layout::RowMajor, 128 / cutlass::sizeof_bits<ElemCD>::value,
    cutlass::epilogue::collective::EpilogueScheduleAuto
  >::CollectiveOp;

using CollectiveMainloop = typename cutlass::gemm::collective::CollectiveBuilder<
    cutlass::arch::Sm100, cutlass::arch::OpClassTensorOp,
    ElemA, cutlass::layout::RowMajor, 128 / cutlass::sizeof_bits<ElemA>::value,
    ElemB, cutlass::layout::RowMajor, 128 / cutlass::sizeof_bits<ElemB>::value,
    Acc,
    TileShape, ClusterShape,
    cutlass::gemm::collective::StageCountAutoCarveout<static_cast<int>(sizeof(typename CollectiveEpilogue::SharedStorage))>,
    cutlass::gemm::collective::KernelScheduleAuto
  >::CollectiveOp;

using GemmKernel = cutlass::gemm::kernel::GemmUniversal<
    cute::Shape<int,int,int,int>,
    CollectiveMainloop,
    CollectiveEpilogue
>;
using Gemm = cutlass::gemm::device::GemmUniversalAdapter<GemmKernel>;

// Force the device kernel symbol into the cubin without needing a host main.
auto* _anchor = &cutlass::device_kernel<GemmKernel>;


// ===== COMPILED SASS (sm_100a) =====

	.target	sm_100a

	.elftype	@"ET_EXEC"


//--------------------- .note.nv.tkinfo           --------------------------
	.section	.note.nv.tkinfo,"",@"SHT_NOTE"
	.sectionflags	@"SHF_NOTE_NV_TKINFO"
	.tkinfo
        /*0018*/ 	.word	0x00000002
        /*0030*/ 	.string	""
        /*0030*/ 	.string	"ptxas"
        /*0030*/ 	.string	"Cuda compilation tools, release 13.0, V13.0.88"
        /*0030*/ 	.string	"Build cuda_13.0.r13.0/compiler.36424714_0"
        /*0030*/ 	.string	"-arch sm_100a -m 64 "



//--------------------- .note.nv.cuinfo           --------------------------
	.section	.note.nv.cuinfo,"",@"SHT_NOTE"
	.sectionflags	@"SHF_NOTE_NV_CUINFO"
        /*0018*/ 	.short	0x0002
        /*001a*/ 	.short	0x0064
        /*001c*/ 	.short	0x0082
	.zero		2


//--------------------- .nv.info                  --------------------------
	.section	.nv.info,"",@"SHT_CUDA_INFO"
	.align	4


	//----- nvinfo : EIATTR_REGCOUNT
	.align		4
        /*0000*/ 	.byte	0x04, 0x2f
        /*0002*/ 	.short	(.L_19 - .L_18)
	.align		4
.L_18:
        /*0004*/ 	.word	index@(_ZN7cutlass13device_kernelINS_4gemm6kernel13GemmUniversalIN4cute5tupleIJiiiiEEENS1_10collective13CollectiveMmaINS1_35MainloopSm100TmaUmmaWarpSpecializedILi8ELi2ELi4ENS5_IJNS4_1CILi1EEESB_SB_EEEEENS5_IJNSA_ILi128EEENSA_ILi64EEESE_EEENS_12float_e5m2_tENS5_IJlSB_lEEENS_12float_e4m3_tENS5_IJSB_llEEENS4_8TiledMMAINS4_8MMA_AtomIJNS4_10MMA_TraitsINS4_19SM100_MMA_F8F6F4_SSEJSH_SJ_fSE_SF_NS4_17integral_constantINS4_4UMMA5MajorELSR_0EEENSP_ISR_LSR_1EEENSP_INSQ_7ScaleInELSU_0EEESV_EEEEEENS4_6LayoutISC_NS5_IJNSA_ILi0EEESZ_SZ_EEEEENS5_IJNS4_10UnderscoreES12_S12_EEEEENS4_13SM90_TMA_LOADENS4_14ComposedLayoutINS4_7SwizzleILi3ELi4ELi3EEENS4_18smem_ptr_flag_bitsILi8EEENSY_INS5_IJNSA_ILi8EEESE_EEENS5_IJSE_SB_EEEEEEEvNS4_8identityES15_NS16_INS17_ILi2ELi4ELi3EEES1A_NSY_INS5_IJSF_S1B_EEENS5_IJSB_SF_EEEEEEEvS1G_EENS_8epilogue10collective18CollectiveEpilogueINS1N_23Sm100TmaWarpSpecializedILi1ELi1ELi64ELb0ELb0EEEJSG_NS5_IJNSY_ISE_SB_EENSY_ISF_SB_EEEEESH_SI_SH_SI_NS1N_6fusion15FusionCallbacksIS1R_NS1V_17LinearCombinationISH_fSH_fLNS_15FloatRoundStyleE2EEESG_S1U_JEEENS4_5SM1004TMEM4LOAD26SM100_TMEM_LOAD_32dp32b64xES15_NS16_IS1H_S1A_NSY_INS5_IJS1B_SF_EEENS5_IJSF_SB_EEEEEEENS4_39AutoVectorizingCopyWithAssumedAlignmentILi128EEENS4_14SM90_TMA_STOREES28_S2A_S2A_EEEvvEEEEvNT_6ParamsE)
        /*0008*/ 	.word	0x000000c2


	//----- nvinfo : EIATTR_FRAME_SIZE
	.align		4
.L_19:
        /*000c*/ 	.byte	0x04, 0x11
        /*000e*/ 	.short	(.L_21 - .L_20)
	.align		4
.L_20:
        /*0010*/ 	.word	index@($__internal_2_$__cuda_sm10x_tcgen05_guardrail_trap_unallocated_columns_being_dealloced)
        /*0014*/ 	.word	0x00000000


	//----- nvinfo : EIATTR_FRAME_SIZE
	.align		4
.L_21:
        /*0018*/ 	.byte	0x04, 0x11
        /*001a*/ 	.short	(.L_23 - .L_22)
	.align		4
.L_22:
        /*001c*/ 	.word	index@($__internal_1_$__cuda_sm10x_tcgen05_guardrail_trap_phase_invalid_during_alloc)
        /*0020*/ 	.word	0x00000000


	//----- nvinfo : EIATTR_FRAME_SIZE
	.align		4
.L_23:
        /*0024*/ 	.byte	0x04, 0x11
        /*0026*/ 	.short	(.L_25 - .L_24)
	.align		4
.L_24:
        /*0028*/ 	.word	index@($__internal_0_$__cuda_sm10x_tcgen05_guardrail_trap_col_being_dealloced_not_returned_by_alloc)
        /*002c*/ 	.word	0x00000000


	//----- nvinfo : EIATTR_FRAME_SIZE
	.align		4
.L_25:
        /*0030*/ 	.byte	0x04, 0x11
        /*0032*/ 	.short	(.L_27 - .L_26)
	.align		4
.L_26:
        /*0034*/ 	.word	index@(_ZN7cutlass13device_kernelINS_4gemm6kernel13GemmUniversalIN4cute5tupleIJiiiiEEENS1_10collective13CollectiveMmaINS1_35MainloopSm100TmaUmmaWarpSpecializedILi8ELi2ELi4ENS5_IJNS4_1CILi1EEESB_SB_EEEEENS5_IJNSA_ILi128EEENSA_ILi64EEESE_EEENS_12float_e5m2_tENS5_IJlSB_lEEENS_12float_e4m3_tENS5_IJSB_llEEENS4_8TiledMMAINS4_8MMA_AtomIJNS4_10MMA_TraitsINS4_19SM100_MMA_F8F6F4_SSEJSH_SJ_fSE_SF_NS4_17integral_constantINS4_4UMMA5MajorELSR_0EEENSP_ISR_LSR_1EEENSP_INSQ_7ScaleInELSU_0EEESV_EEEEEENS4_6LayoutISC_NS5_IJNSA_ILi0EEESZ_SZ_EEEEENS5_IJNS4_10UnderscoreES12_S12_EEEEENS4_13SM90_TMA_LOADENS4_14ComposedLayoutINS4_7SwizzleILi3ELi4ELi3EEENS4_18smem_ptr_flag_bitsILi8EEENSY_INS5_IJNSA_ILi8EEESE_EEENS5_IJSE_SB_EEEEEEEvNS4_8identityES15_NS16_INS17_ILi2ELi4ELi3EEES1A_NSY_INS5_IJSF_S1B_EEENS5_IJSB_SF_EEEEEEEvS1G_EENS_8epilogue10collective18CollectiveEpilogueINS1N_23Sm100TmaWarpSpecializedILi1ELi1ELi64ELb0ELb0EEEJSG_NS5_IJNSY_ISE_SB_EENSY_ISF_SB_EEEEESH_SI_SH_SI_NS1N_6fusion15FusionCallbacksIS1R_NS1V_17LinearCombinationISH_fSH_fLNS_15FloatRoundStyleE2EEESG_S1U_JEEENS4_5SM1004TMEM4LOAD26SM100_TMEM_LOAD_32dp32b64xES15_NS16_IS1H_S1A_NSY_INS5_IJS1B_SF_EEENS5_IJSF_SB_EEEEEEENS4_39AutoVectorizingCopyWithAssumedAlignmentILi128EEENS4_14SM90_TMA_STOREES28_S2A_S2A_EEEvvEEEEvNT_6ParamsE)
        /*0038*/ 	.word	0x00000000


	//----- nvinfo : EIATTR_MIN_STACK_SIZE
	.align		4
.L_27:
        /*003c*/ 	.byte	0x04, 0x12
        /*003e*/ 	.short	(.L_29 - .L_28)
	.align		4
.L_28:
        /*0040*/ 	.word	index@(_ZN7cutlass13device_kernelINS_4gemm6kernel13GemmUniversalIN4cute5tupleIJiiiiEEENS1_10collective13CollectiveMmaINS1_35MainloopSm100TmaUmmaWarpSpecializedILi8ELi2ELi4ENS5_IJNS4_1CILi1EEESB_SB_EEEEENS5_IJNSA_ILi128EEENSA_ILi64EEESE_EEENS_12float_e5m2_tENS5_IJlSB_lEEENS_12float_e4m3_tENS5_IJSB_llEEENS4_8TiledMMAINS4_8MMA_AtomIJNS4_10MMA_TraitsINS4_19SM100_MMA_F8F6F4_SSEJSH_SJ_fSE_SF_NS4_17integral_constantINS4_4UMMA5MajorELSR_0EEENSP_ISR_LSR_1EEENSP_INSQ_7ScaleInELSU_0EEESV_EEEEEENS4_6LayoutISC_NS5_IJNSA_ILi0EEESZ_SZ_EEEEENS5_IJNS4_10UnderscoreES12_S12_EEEEENS4_13SM90_TMA_LOADENS4_14ComposedLayoutINS4_7SwizzleILi3ELi4ELi3EEENS4_18smem_ptr_flag_bitsILi8EEENSY_INS5_IJNSA_ILi8EEESE_EEENS5_IJSE_SB_EEEEEEEvNS4_8identityES15_NS16_INS17_ILi2ELi4ELi3EEES1A_NSY_INS5_IJSF_S1B_EEENS5_IJSB_SF_EEEEEEEvS1G_EENS_8epilogue10collective18CollectiveEpilogueINS1N_23Sm100TmaWarpSpecializedILi1ELi1ELi64ELb0ELb0EEEJSG_NS5_IJNSY_ISE_SB_EENSY_ISF_SB_EEEEESH_SI_SH_SI_NS1N_6fusion15FusionCallbacksIS1R_NS1V_17LinearCombinationISH_fSH_fLNS_15FloatRoundStyleE2EEESG_S1U_JEEENS4_5SM1004TMEM4LOAD26SM100_TMEM_LOAD_32dp32b64xES15_NS16_IS1H_S1A_NSY_INS5_IJS1B_SF_EEENS5_IJSF_SB_EEEEEEENS4_39AutoVectorizingCopyWithAssumedAlignmentILi128EEENS4_14SM90_TMA_STOREES28_S2A_S2A_EEEvvEEEEvNT_6ParamsE)
        /*0044*/ 	.word	0x00000000
.L_29:


//--------------------- .nv.compat                --------------------------
	.section	.nv.compat,"",@"SHT_CUDA_COMPAT_INFO"
	.align	4
        /*0000*/ 	.byte	0x02, 0x09, 0x01, 0x00, 0x02, 0x02, 0x02, 0x00, 0x02, 0x05, 0x05, 0x00, 0x03, 0x07, 0x01, 0x01
        /*0010*/ 	.byte	0x02, 0x03, 0x01, 0x00, 0x02, 0x06, 0x01, 0x00, 0x04, 0x0b, 0x08, 0x00, 0x09, 0x00, 0x00, 0x00
        /*0020*/ 	.byte	0x00, 0x00, 0x00, 0x00


//--------------------- .nv.info._ZN7cutlass13device_kernelINS_4gemm6kernel13GemmUniversalIN4cute5tupleIJiiiiEEENS1_10collective13CollectiveMmaINS1_35MainloopSm100TmaUmmaWarpSpecializedILi8ELi2ELi4ENS5_IJNS4_1CILi1EEESB_SB_EEEEENS5_IJNSA_ILi128EEENSA_ILi64EEESE_EEENS_12float_e5m2_tENS5_IJlSB_lEEENS_12float_e4m3_tENS5_IJSB_llEEENS4_8TiledMMAINS4_8MMA_AtomIJNS4_10MMA_TraitsINS4_19SM100_MMA_F8F6F4_SSEJSH_SJ_fSE_SF_NS4_17integral_constantINS4_4UMMA5MajorELSR_0EEENSP_ISR_LSR_1EEENSP_INSQ_7ScaleInELSU_0EEESV_EEEEEENS4_6LayoutISC_NS5_IJNSA_ILi0EEESZ_SZ_EEEEENS5_IJNS4_10UnderscoreES12_S12_EEEEENS4_13SM90_TMA_LOADENS4_14ComposedLayoutINS4_7SwizzleILi3ELi4ELi3EEENS4_18smem_ptr_flag_bitsILi8EEENSY_INS5_IJNSA_ILi8EEESE_EEENS5_IJSE_SB_EEEEEEEvNS4_8identityES15_NS16_INS17_ILi2ELi4ELi3EEES1A_NSY_INS5_IJSF_S1B_EEENS5_IJSB_SF_EEEEEEEvS1G_EENS_8epilogue10collective18CollectiveEpilogueINS1N_23Sm100TmaWarpSpecializedILi1ELi1ELi64ELb0ELb0EEEJSG_NS5_IJNSY_ISE_SB_EENSY_ISF_SB_EEEEESH_SI_SH_SI_NS1N_6fusion15FusionCallbacksIS1R_NS1V_17LinearCombinationISH_fSH_fLNS_15FloatRoundStyleE2EEESG_S1U_JEEENS4_5SM1004TMEM4LOAD26SM100_TMEM_LOAD_32dp32b64xES15_NS16_IS1H_S1A_NSY_INS5_IJS1B_SF_EEENS5_IJSF_SB_EEEEEEENS4_39AutoVectorizingCopyWithAssumedAlignmentILi128EEENS4_14SM90_TMA_STOREES28_S2A_S2A_EEEvvEEEEvNT_6ParamsE --------------------------
	.section	.nv.info._ZN7cutlass13device_kernelINS_4gemm6kernel13GemmUniversalIN4cute5tupleIJiiiiEEENS1_10collective13CollectiveMmaINS1_35MainloopSm100TmaUmmaWarpSpecializedILi8ELi2ELi4ENS5_IJNS4_1CILi1EEESB_SB_EEEEENS5_IJNSA_ILi128EEENSA_ILi64EEESE_EEENS_12float_e5m2_tENS5_IJlSB_lEEENS_12float_e4m3_tENS5_IJSB_llEEENS4_8TiledMMAINS4_8MMA_AtomIJNS4_10MMA_TraitsINS4_19SM100_MMA_F8F6F4_SSEJSH_SJ_fSE_SF_NS4_17integral_constantINS4_4UMMA5MajorELSR_0EEENSP_ISR_LSR_1EEENSP_INSQ_7ScaleInELSU_0EEESV_EEEEEENS4_6LayoutISC_NS5_IJNSA_ILi0EEESZ_SZ_EEEEENS5_IJNS4_10UnderscoreES12_S12_EEEEENS4_13SM90_TMA_LOADENS4_14ComposedLayoutINS4_7SwizzleILi3ELi4ELi3EEENS4_18smem_ptr_flag_bitsILi8EEENSY_INS5_IJNSA_ILi8EEESE_EEENS5_IJSE_SB_EEEEEEEvNS4_8identityES15_NS16_INS17_ILi2ELi4ELi3EEES1A_NSY_INS5_IJSF_S1B_EEENS5_IJSB_SF_EEEEEEEvS1G_EENS_8epilogue10collective18CollectiveEpilogueINS1N_23Sm100TmaWarpSpecializedILi1ELi1ELi64ELb0ELb0EEEJSG_NS5_IJNSY_ISE_SB_EENSY_ISF_SB_EEEEESH_SI_SH_SI_NS1N_6fusion15FusionCallbacksIS1R_NS1V_17LinearCombinationISH_fSH_fLNS_15FloatRoundStyleE2EEESG_S1U_JEEENS4_5SM1004TMEM4LOAD26SM100_TMEM_LOAD_32dp32b64xES15_NS16_IS1H_S1A_NSY_INS5_IJS1B_SF_EEENS5_IJSF_SB_EEEEEEENS4_39AutoVectorizingCopyWithAssumedAlignmentILi128EEENS4_14SM90_TMA_STOREES28_S2A_S2A_EEEvvEEEEvNT_6ParamsE,"",@"SHT_CUDA_INFO"
	.sectionflags	@""
	.align	4


	//----- nvinfo : EIATTR_CUDA_API_VERSION
	.align		4
        /*0000*/ 	.byte	0x04, 0x37
        /*0002*/ 	.short	(.L_31 - .L_30)
.L_30:
        /*0004*/ 	.word	0x00000082


	//----- nvinfo : EIATTR_KPARAM_INFO
	.align		4
.L_31:
        /*0008*/ 	.byte	0x04, 0x17
        /*000a*/ 	.short	(.L_33 - .L_32)
.L_32:
        /*000c*/ 	.word	0x00000000
        /*0010*/ 	.short	0x0000
        /*0012*/ 	.short	0x0000
        /*0014*/ 	.byte	0x00, 0xf0, 0x01, 0x20


	//----- nvinfo : EIATTR_AT_ENTRY_FRAGMENTS
	.align		4
.L_33:
        /*0018*/ 	.byte	0x04, 0x4f
        /*001a*/ 	.short	(.L_35 - .L_34)


	//   ....[0]....
.L_34:
        /*001c*/ 	.word	0x00000006


	//----- nvinfo : EIATTR_RESERVED_SMEM_USED
	.align		4
.L_35:
        /*0020*/ 	.byte	0x01, 0x41
	.zero		2


	//----- nvinfo : EIATTR_SPARSE_MMA_MASK
	.align		4
        /*0024*/ 	.byte	0x03, 0x50
        /*0026*/ 	.short	0x0000


	//----- nvinfo : EIATTR_TCGEN05_1CTA_USED
	.align		4
        /*0028*/ 	.byte	0x01, 0x51
	.zero		2


	//----- nvinfo : EIATTR_MAXREG_COUNT
	.align		4
        /*002c*/ 	.byte	0x03, 0x1b
        /*002e*/ 	.short	0x00ff


	//----- nvinfo : EIATTR_NUM_BARRIERS
	.align		4
        /*0030*/ 	.byte	0x02, 0x4c
        /*0032*/ 	.byte	0x07
	.zero		1


	//----- nvinfo : EIATTR_EXTERNS
	.align		4
        /*0034*/ 	.byte	0x04, 0x0f
        /*0036*/ 	.short	(.L_37 - .L_36)


	//   ....[0]....
	.align		4
.L_36:
        /*0038*/ 	.word	index@(__assertfail)


	//----- nvinfo : EIATTR_MERCURY_ISA_VERSION
	.align		4
.L_37:
        /*003c*/ 	.byte	0x03, 0x5f
        /*003e*/ 	.short	0x0101


	//----- nvinfo : EIATTR_INT_WARP_WIDE_INSTR_OFFSETS
	.align		4
        /*0040*/ 	.byte	0x04, 0x31
        /*0042*/ 	.short	(.L_39 - .L_38)


	//   ....[0]....
.L_38:
        /*0044*/ 	.word	0x00001e00


	//   ....[1]....
        /*0048*/ 	.word	0x00003a80


	//   ....[2]....
        /*004c*/ 	.word	0x00003aa0


	//   ....[3]....
        /*0050*/ 	.word	0x00003ad0


	//   ....[4]....
        /*0054*/ 	.word	0x000044e0


	//   ....[5]....
        /*0058*/ 	.word	0x000045d0


	//----- nvinfo : EIATTR_COOP_GROUP_MASK_REGIDS
	.align		4
.L_39:
        /*005c*/ 	.byte	0x04, 0x29
        /*005e*/ 	.short	(.L_41 - .L_40)


	//   ....[0]....
.L_40:
        /*0060*/ 	.word	0xffffffff


	//   ....[1]....
        /*0064*/ 	.word	0xffffffff


	//   ....[2]....
        /*0068*/ 	.word	0xffffffff


	//   ....[3]....
        /*006c*/ 	.word	0xffffffff


	//   ....[4]....
        /*0070*/ 	.word	0xffffffff


	//   ....[5]....
        /*0074*/ 	.word	0xffffffff


	//   ....[6]....
        /*0078*/ 	.word	0xffffffff


	//   ....[7]....
        /*007c*/ 	.word	0xffffffff


	//   ....[8]....
        /*0080*/ 	.word	0xffffffff


	//   ....[9]....
        /*0084*/ 	.word	0xffffffff


	//   ....[10]....
        /*0088*/ 	.word	0xffffffff


	//   ....[11]....
        /*008c*/ 	.word	0xffffffff


	//   ....[12]....
        /*0090*/ 	.word	0xffffffff


	//----- nvinfo : EIATTR_COOP_GROUP_INSTR_OFFSETS
	.align		4
.L_41:
        /*0094*/ 	.byte	0x04, 0x28
        /*0096*/ 	.short	(.L_43 - .L_42)


	//   ....[0]....
.L_42:
        /*0098*/ 	.word	0x00000090


	//   ....[1]....
        /*009c*/ 	.word	0x000004d0


	//   ....[2]....
        /*00a0*/ 	.word	0x000006c0


	//   ....[3]....
        /*00a4*/ 	.word	0x00000800


	//   ....[4]....
        /*00a8*/ 	.word	0x00000900


	//   ....[5]....
        /*00ac*/ 	.word	0x00000a70


	//   ....[6]....
        /*00b0*/ 	.word	0x00000c10


	//   ....[7]....
        /*00b4*/ 	.word	0x00001ce0


	//   ....[8]....
        /*00b8*/ 	.word	0x00002d00


	//   ....[9]....
        /*00bc*/ 	.word	0x00002f10


	//   ....[10]....
        /*00c0*/ 	.word	0x00002f40


	//   ....[11]....
        /*00c4*/ 	.word	0x00003960


	//   ....[12]....
        /*00c8*/ 	.word	0x00003b90


	//----- nvinfo : EIATTR_VRC_CTA_INIT_COUNT
	.align		4
.L_43:
        /*00cc*/ 	.byte	0x02, 0x4a
        /*00ce*/ 	.byte	0x80
	.zero		1


	//----- nvinfo : EIATTR_SYSCALL_OFFSETS
	.align		4
        /*00d0*/ 	.byte	0x04, 0x46
        /*00d2*/ 	.short	(.L_45 - .L_44)


	//   ....[0]....
.L_44:
        /*00d4*/ 	.word	0x00004fc0


	//   ....[1]....
        /*00d8*/ 	.word	0x00005100


	//   ....[2]....
        /*00dc*/ 	.word	0x000058a0


	//----- nvinfo : EIATTR_MBARRIER_INSTR_OFFSETS
	.align		4
.L_45:
        /*00e0*/ 	.byte	0x04, 0x39
        /*00e2*/ 	.short	(.L_47 - .L_46)


	//   ....[0]....
.L_46:
        /*00e4*/ 	.word	0x000005b0
        /*00e8*/ 	.word	0x000000ff
        /*00ec*/ 	.word	0x00000000
        /*00f0*/ 	.short	0x0100
        /*00f2*/ 	.byte	0x05
	.zero		1


	//   ....[1]....
        /*00f4*/ 	.word	0x000005c0
        /*00f8*/ 	.word	0x000000ff
        /*00fc*/ 	.word	0x00000040
        /*0100*/ 	.short	0x0100
        /*0102*/ 	.byte	0x05
	.zero		1


	//   ....[2]....
        /*0104*/ 	.word	0x000005d0
        /*0108*/ 	.word	0x000000ff
        /*010c*/ 	.word	0x00000008
        /*0110*/ 	.short	0x0100
        /*0112*/ 	.byte	0x05
	.zero		1


	//   ....[3]....
        /*0114*/ 	.word	0x000005e0
        /*0118*/ 	.word	0x000000ff
        /*011c*/ 	.word	0x00000048
        /*0120*/ 	.short	0x0100
        /*0122*/ 	.byte	0x05
	.zero		1


	//   ....[4]....
        /*0124*/ 	.word	0x000005f0
        /*0128*/ 	.word	0x000000ff
        /*012c*/ 	.word	0x00000010
        /*0130*/ 	.short	0x0100
        /*0132*/ 	.byte	0x05
	.zero		1


	//   ....[5]....
        /*0134*/ 	.word	0x00000600
        /*0138*/ 	.word	0x000000ff
        /*013c*/ 	.word	0x00000050
        /*0140*/ 	.short	0x0100
        /*0142*/ 	.byte	0x05
	.zero		1


	//   ....[6]....
        /*0144*/ 	.word	0x00000610
        /*0148*/ 	.word	0x000000ff
        /*014c*/ 	.word	0x00000018
        /*0150*/ 	.short	0x0100
        /*0152*/ 	.byte	0x05
	.zero		1


	//   ....[7]....
        /*0154*/ 	.word	0x00000620
        /*0158*/ 	.word	0x000000ff
        /*015c*/ 	.word	0x00000058
        /*0160*/ 	.short	0x0100
        /*0162*/ 	.byte	0x05
	.zero		1


	//   ....[8]....
        /*0164*/ 	.word	0x00000630
        /*0168*/ 	.word	0x000000ff
        /*016c*/ 	.word	0x00000020
        /*0170*/ 	.short	0x0100
        /*0172*/ 	.byte	0x05
	.zero		1


	//   ....[9]....
        /*0174*/ 	.word	0x00000640
        /*0178*/ 	.word	0x000000ff
        /*017c*/ 	.word	0x00000060
        /*0180*/ 	.short	0x0100
        /*0182*/ 	.byte	0x05
	.zero		1


	//   ....[10]....
        /*0184*/ 	.word	0x00000650
        /*0188*/ 	.word	0x000000ff
        /*018c*/ 	.word	0x00000028
        /*0190*/ 	.short	0x0100
        /*0192*/ 	.byte	0x05
	.zero		1


	//   ....[11]....
        /*0194*/ 	.word	0x00000660
        /*0198*/ 	.word	0x000000ff
        /*019c*/ 	.word	0x00000068
        /*01a0*/ 	.short	0x0100
        /*01a2*/ 	.byte	0x05
	.zero		1


	//   ....[12]....
        /*01a4*/ 	.word	0x00000670
        /*01a8*/ 	.word	0x000000ff
        /*01ac*/ 	.word	0x00000030
        /*01b0*/ 	.short	0x0100
        /*01b2*/ 	.byte	0x05
	.zero		1


	//   ....[13]....
        /*01b4*/ 	.word	0x00000680
        /*01b8*/ 	.word	0x000000ff
        /*01bc*/ 	.word	0x00000070
        /*01c0*/ 	.short	0x0100
        /*01c2*/ 	.byte	0x05
	.zero		1


	//   ....[14]....
        /*01c4*/ 	.word	0x00000690
        /*01c8*/ 	.word	0x000000ff
        /*01cc*/ 	.word	0x00000038
        /*01d0*/ 	.short	0x0100
        /*01d2*/ 	.byte	0x05
	.zero		1


	//   ....[15]....
        /*01d4*/ 	.word	0x000006a0
        /*01d8*/ 	.word	0x000000ff
        /*01dc*/ 	.word	0x00000078
        /*01e0*/ 	.short	0x0100
        /*01e2*/ 	.byte	0x05
	.zero		1


	//   ....[16]....
        /*01e4*/ 	.word	0x000007d0
        /*01e8*/ 	.word	0x000000ff
        /*01ec*/ 	.word	0x00000080
        /*01f0*/ 	.short	0x0100
        /*01f2*/ 	.byte	0x06
	.zero		1


	//   ....[17]....
        /*01f4*/ 	.word	0x000007e0
        /*01f8*/ 	.word	0x000000ff
        /*01fc*/ 	.word	0x00000088
        /*0200*/ 	.short	0x0100
        /*0202*/ 	.byte	0x06
	.zero		1


	//   ....[18]....
        /*0204*/ 	.word	0x000008d0
        /*0208*/ 	.word	0x000000ff
        /*020c*/ 	.word	0x00000090
        /*0210*/ 	.short	0x0100
        /*0212*/ 	.byte	0x05
	.zero		1


	//   ....[19]....
        /*0214*/ 	.word	0x000008e0
        /*0218*/ 	.word	0x000000ff
        /*021c*/ 	.word	0x00000098
        /*0220*/ 	.short	0x0100
        /*0222*/ 	.byte	0x05
	.zero		1


	//   ....[20]....
        /*0224*/ 	.word	0x00000a20
        /*0228*/ 	.word	0x000000ff
        /*022c*/ 	.word	0x000000a0
        /*0230*/ 	.short	0x0100
        /*0232*/ 	.byte	0x05
	.zero		1


	//   ....[21]....
        /*0234*/ 	.word	0x00000a30
        /*0238*/ 	.word	0x000000ff
        /*023c*/ 	.word	0x000000b0
        /*0240*/ 	.short	0x0100
        /*0242*/ 	.byte	0x05
	.zero		1


	//   ....[22]....
        /*0244*/ 	.word	0x00000a40
        /*0248*/ 	.word	0x000000ff
        /*024c*/ 	.word	0x000000a8
        /*0250*/ 	.short	0x0100
        /*0252*/ 	.byte	0x05
	.zero		1


	//   ....[23]....
        /*0254*/ 	.word	0x00000a50
        /*0258*/ 	.word	0x000000ff
        /*025c*/ 	.word	0x000000b8
        /*0260*/ 	.short	0x0100
        /*0262*/ 	.byte	0x05
	.zero		1


	//   ....[24]....
        /*0264*/ 	.word	0x00000b80
        /*0268*/ 	.word	0x000000ff
        /*026c*/ 	.word	0x000000c0
        /*0270*/ 	.short	0x0100
        /*0272*/ 	.byte	0x06
	.zero		1


	//   ....[25]....
        /*0274*/ 	.word	0x00000b90
        /*0278*/ 	.word	0x000000ff
        /*027c*/ 	.word	0x000000e0
        /*0280*/ 	.short	0x0100
        /*0282*/ 	.byte	0x06
	.zero		1


	//   ....[26]....
        /*0284*/ 	.word	0x00000ba0
        /*0288*/ 	.word	0x000000ff
        /*028c*/ 	.word	0x000000c8
        /*0290*/ 	.short	0x0100
        /*0292*/ 	.byte	0x06
	.zero		1


	//   ....[27]....
        /*0294*/ 	.word	0x00000bb0
        /*0298*/ 	.word	0x000000ff
        /*029c*/ 	.word	0x000000e8
        /*02a0*/ 	.short	0x0100
        /*02a2*/ 	.byte	0x06
	.zero		1


	//   ....[28]....
        /*02a4*/ 	.word	0x00000bc0
        /*02a8*/ 	.word	0x000000ff
        /*02ac*/ 	.word	0x000000d0
        /*02b0*/ 	.short	0x0100
        /*02b2*/ 	.byte	0x06
	.zero		1


	//   ....[29]....
        /*02b4*/ 	.word	0x00000bd0
        /*02b8*/ 	.word	0x000000ff
        /*02bc*/ 	.word	0x000000f0
        /*02c0*/ 	.short	0x0100
        /*02c2*/ 	.byte	0x06
	.zero		1


	//   ....[30]....
        /*02c4*/ 	.word	0x00000be0
        /*02c8*/ 	.word	0x000000ff
        /*02cc*/ 	.word	0x000000d8
        /*02d0*/ 	.short	0x0100
        /*02d2*/ 	.byte	0x06
	.zero		1


	//   ....[31]....
        /*02d4*/ 	.word	0x00000bf0
        /*02d8*/ 	.word	0x000000ff
        /*02dc*/ 	.word	0x000000f8
        /*02e0*/ 	.short	0x0100
        /*02e2*/ 	.byte	0x06
	.zero		1


	//   ....[32]....
        /*02e4*/ 	.word	0x00000ce0
        /*02e8*/ 	.word	0x000000ff
        /*02ec*/ 	.word	0x00000100
        /*02f0*/ 	.short	0x0100
        /*02f2*/ 	.byte	0x05
	.zero		1


	//   ....[33]....
        /*02f4*/ 	.word	0x00000cf0
        /*02f8*/ 	.word	0x000000ff
        /*02fc*/ 	.word	0x00000110
        /*0300*/ 	.short	0x0100
        /*0302*/ 	.byte	0x05
	.zero		1


	//   ....[34]....
        /*0304*/ 	.word	0x00000d00
        /*0308*/ 	.word	0x000000ff
        /*030c*/ 	.word	0x00000108
        /*0310*/ 	.short	0x0100
        /*0312*/ 	.byte	0x05
	.zero		1


	//   ....[35]....
        /*0314*/ 	.word	0x00000d10
        /*0318*/ 	.word	0x000000ff
        /*031c*/ 	.word	0x00000118
        /*0320*/ 	.short	0x0100
        /*0322*/ 	.byte	0x05
	.zero		1


	//   ....[36]....
        /*0324*/ 	.word	0x000015e0
        /*0328*/ 	.word	0x00000003
        /*032c*/ 	.word	0x00000110
        /*0330*/ 	.short	0x010a
        /*0332*/ 	.byte	0xff
	.zero		1


	//   ....[37]....
        /*0334*/ 	.word	0x00001610
        /*0338*/ 	.word	0x00000003
        /*033c*/ 	.word	0x00000100
        /*0340*/ 	.short	0x0101
        /*0342*/ 	.byte	0xff
	.zero		1


	//   ....[38]....
        /*0344*/ 	.word	0x000016e0
        /*0348*/ 	.word	0x000000ff
        /*034c*/ 	.word	0x00000040
        /*0350*/ 	.short	0x010a
        /*0352*/ 	.byte	0x08
	.zero		1


	//   ....[39]....
        /*0354*/ 	.word	0x00001780
        /*0358*/ 	.word	0x000000ff
        /*035c*/ 	.word	0x00000040
        /*0360*/ 	.short	0x010a
        /*0362*/ 	.byte	0x21
	.zero		1


	//   ....[40]....
        /*0364*/ 	.word	0x000018d0
        /*0368*/ 	.word	0x000000ff
        /*036c*/ 	.word	0x00000040
        /*0370*/ 	.short	0x010a
        /*0372*/ 	.byte	0x08
	.zero		1


	//   ....[41]....
        /*0374*/ 	.word	0x000019e0
        /*0378*/ 	.word	0x000000ff
        /*037c*/ 	.word	0x00000098
        /*0380*/ 	.short	0x0101
        /*0382*/ 	.byte	0x04
	.zero		1


	//   ....[42]....
        /*0384*/ 	.word	0x00001a00
        /*0388*/ 	.word	0x000000ff
        /*038c*/ 	.word	0x00000040
        /*0390*/ 	.short	0x010a
        /*0392*/ 	.byte	0x08
	.zero		1


	//   ....[43]....
        /*0394*/ 	.word	0x00001a80
        /*0398*/ 	.word	0x000000ff
        /*039c*/ 	.word	0x00000040
        /*03a0*/ 	.short	0x010a
        /*03a2*/ 	.byte	0x11
	.zero		1


	//   ....[44]....
        /*03a4*/ 	.word	0x00001bd0
        /*03a8*/ 	.word	0x000000ff
        /*03ac*/ 	.word	0x00000040
        /*03b0*/ 	.short	0x010a
        /*03b2*/ 	.byte	0x08
	.zero		1


	//   ....[45]....
        /*03b4*/ 	.word	0x00001d10
        /*03b8*/ 	.word	0x00000002
        /*03bc*/ 	.word	0x000000a0
        /*03c0*/ 	.short	0x010a
        /*03c2*/ 	.byte	0xff
	.zero		1


	//   ....[46]....
        /*03c4*/ 	.word	0x00001dd0
        /*03c8*/ 	.word	0x00000002
        /*03cc*/ 	.word	0x00000000
        /*03d0*/ 	.short	0x0101
        /*03d2*/ 	.byte	0xff
	.zero		1


	//   ....[47]....
        /*03d4*/ 	.word	0x00002330
        /*03d8*/ 	.word	0x000000ff
        /*03dc*/ 	.word	0x00000000
        /*03e0*/ 	.short	0x010a
        /*03e2*/ 	.byte	0x05
	.zero		1


	//   ....[48]....
        /*03e4*/ 	.word	0x000023c0
        /*03e8*/ 	.word	0x000000ff
        /*03ec*/ 	.word	0x00000000
        /*03f0*/ 	.short	0x010a
        /*03f2*/ 	.byte	0x05
	.zero		1


	//   ....[49]....
        /*03f4*/ 	.word	0x00002450
        /*03f8*/ 	.word	0x000000ff
        /*03fc*/ 	.word	0x00000000
        /*0400*/ 	.short	0x010a
        /*0402*/ 	.byte	0x05
	.zero		1


	//   ....[50]....
        /*0404*/ 	.word	0x000024e0
        /*0408*/ 	.word	0x000000ff
        /*040c*/ 	.word	0x00000000
        /*0410*/ 	.short	0x010a
        /*0412*/ 	.byte	0x05
	.zero		1


	//   ....[51]....
        /*0414*/ 	.word	0x00002570
        /*0418*/ 	.word	0x000000ff
        /*041c*/ 	.word	0x00000000
        /*0420*/ 	.short	0x010a
        /*0422*/ 	.byte	0x05
	.zero		1


	//   ....[52]....
        /*0424*/ 	.word	0x00002600
        /*0428*/ 	.word	0x000000ff
        /*042c*/ 	.word	0x00000000
        /*0430*/ 	.short	0x010a
        /*0432*/ 	.byte	0x05
	.zero		1


	//   ....[53]....
        /*0434*/ 	.word	0x00002690
        /*0438*/ 	.word	0x000000ff
        /*043c*/ 	.word	0x00000000
        /*0440*/ 	.short	0x010a
        /*0442*/ 	.byte	0x05
	.zero		1


	//   ....[54]....
        /*0444*/ 	.word	0x00002730
        /*0448*/ 	.word	0x00000000
        /*044c*/ 	.word	0x00000000
        /*0450*/ 	.short	0x010a
        /*0452*/ 	.byte	0xff
	.zero		1


	//   ....[55]....
        /*0454*/ 	.word	0x00002850
        /*0458*/ 	.word	0x00000000
        /*045c*/ 	.word	0x00000100
        /*0460*/ 	.short	0x010a
        /*0462*/ 	.byte	0xff
	.zero		1


	//   ....[56]....
        /*0464*/ 	.word	0x000028b0
        /*0468*/ 	.word	0x00000004
        /*046c*/ 	.word	0x00000000
        /*0470*/ 	.short	0x0101
        /*0472*/ 	.byte	0xff
	.zero		1


	//   ....[57]....
        /*0474*/ 	.word	0x000028d0
        /*0478*/ 	.word	0x000000ff
        /*047c*/ 	.word	0x000000b0
        /*0480*/ 	.short	0x010a
        /*0482*/ 	.byte	0x05
	.zero		1


	//   ....[58]....
        /*0484*/ 	.word	0x000029f0
        /*0488*/ 	.word	0x00000000
        /*048c*/ 	.word	0x000000a0
        /*0490*/ 	.short	0x010a
        /*0492*/ 	.byte	0xff
	.zero		1


	//   ....[59]....
        /*0494*/ 	.word	0x00002b00
        /*0498*/ 	.word	0x00000000
        /*049c*/ 	.word	0x00000000
        /*04a0*/ 	.short	0x0101
        /*04a2*/ 	.byte	0xff
	.zero		1


	//   ....[60]....
        /*04a4*/ 	.word	0x00002b90
        /*04a8*/ 	.word	0x000000ff
        /*04ac*/ 	.word	0x000000b0
        /*04b0*/ 	.short	0x0106
        /*04b2*/ 	.byte	0x05
	.zero		1


	//   ....[61]....
        /*04b4*/ 	.word	0x00002bb0
        /*04b8*/ 	.word	0x000000ff
        /*04bc*/ 	.word	0x000000b0
        /*04c0*/ 	.short	0x010a
        /*04c2*/ 	.byte	0x05
	.zero		1


	//   ....[62]....
        /*04c4*/ 	.word	0x00002c40
        /*04c8*/ 	.word	0x000000ff
        /*04cc*/ 	.word	0x000000b0
        /*04d0*/ 	.short	0x0106
        /*04d2*/ 	.byte	0x04
	.zero		1


	//   ....[63]....
        /*04d4*/ 	.word	0x00002c80
        /*04d8*/ 	.word	0x00000000
        /*04dc*/ 	.word	0x000000b0
        /*04e0*/ 	.short	0x010a
        /*04e2*/ 	.byte	0xff
	.zero		1


	//   ....[64]....
        /*04e4*/ 	.word	0x000031b0
        /*04e8*/ 	.word	0x00000000
        /*04ec*/ 	.word	0x000000a0
        /*04f0*/ 	.short	0x010a
        /*04f2*/ 	.byte	0xff
	.zero		1


	//   ....[65]....
        /*04f4*/ 	.word	0x000032c0
        /*04f8*/ 	.word	0x00000003
        /*04fc*/ 	.word	0x00000000
        /*0500*/ 	.short	0x0101
        /*0502*/ 	.byte	0xff
	.zero		1


	//   ....[66]....
        /*0504*/ 	.word	0x000032d0
        /*0508*/ 	.word	0x000000ff
        /*050c*/ 	.word	0x00000000
        /*0510*/ 	.short	0x010a
        /*0512*/ 	.byte	0x06
	.zero		1


	//   ....[67]....
        /*0514*/ 	.word	0x000032f0
        /*0518*/ 	.word	0x000000ff
        /*051c*/ 	.word	0x000000e0
        /*0520*/ 	.short	0x010a
        /*0522*/ 	.byte	0x07
	.zero		1


	//   ....[68]....
        /*0524*/ 	.word	0x000033c0
        /*0528*/ 	.word	0x000000ff
        /*052c*/ 	.word	0x00000000
        /*0530*/ 	.short	0x010a
        /*0532*/ 	.byte	0x06
	.zero		1


	//   ....[69]....
        /*0534*/ 	.word	0x000034f0
        /*0538*/ 	.word	0x000000ff
        /*053c*/ 	.word	0x00000000
        /*0540*/ 	.short	0x010a
        /*0542*/ 	.byte	0x1a
	.zero		1


	//   ....[70]....
        /*0544*/ 	.word	0x00003790
        /*0548*/ 	.word	0x000000ff
        /*054c*/ 	.word	0x00000000
        /*0550*/ 	.short	0x010a
        /*0552*/ 	.byte	0x06
	.zero		1


	//   ....[71]....
        /*0554*/ 	.word	0x00003820
        /*0558*/ 	.word	0x000000ff
        /*055c*/ 	.word	0x00000000
        /*0560*/ 	.short	0x010a
        /*0562*/ 	.byte	0x06
	.zero		1


	//   ....[72]....
        /*0564*/ 	.word	0x000038b0
        /*0568*/ 	.word	0x000000ff
        /*056c*/ 	.word	0x00000000
        /*0570*/ 	.short	0x010a
        /*0572*/ 	.byte	0x06
	.zero		1


	//   ....[73]....
        /*0574*/ 	.word	0x00003940
        /*0578*/ 	.word	0x000000ff
        /*057c*/ 	.word	0x00000000
        /*0580*/ 	.short	0x010a
        /*0582*/ 	.byte	0x07
	.zero		1


	//   ....[74]....
        /*0584*/ 	.word	0x00003d80
        /*0588*/ 	.word	0x00000000
        /*058c*/ 	.word	0x000000a0
        /*0590*/ 	.short	0x010a
        /*0592*/ 	.byte	0xff
	.zero		1


	//   ....[75]....
        /*0594*/ 	.word	0x00003e70
        /*0598*/ 	.word	0x00000000
        /*059c*/ 	.word	0x00000000
        /*05a0*/ 	.short	0x0101
        /*05a2*/ 	.byte	0xff
	.zero		1


	//   ....[76]....
        /*05a4*/ 	.word	0x00004190
        /*05a8*/ 	.word	0x000000ff
        /*05ac*/ 	.word	0x00000098
        /*05b0*/ 	.short	0x010a
        /*05b2*/ 	.byte	0x06
	.zero		1


	//   ....[77]....
        /*05b4*/ 	.word	0x00004310
        /*05b8*/ 	.word	0x000000ff
        /*05bc*/ 	.word	0x00000088
        /*05c0*/ 	.short	0x010a
        /*05c2*/ 	.byte	0x06
	.zero		1


	//   ....[78]....
        /*05c4*/ 	.word	0x00004640
        /*05c8*/ 	.word	0x000000ff
        /*05cc*/ 	.word	0x00000080
        /*05d0*/ 	.short	0x010b
        /*05d2*/ 	.byte	0x06
	.zero		1


	//   ....[79]....
        /*05d4*/ 	.word	0x00004660
        /*05d8*/ 	.word	0x000000ff
        /*05dc*/ 	.word	0x00000000
        /*05e0*/ 	.short	0x0101
        /*05e2*/ 	.byte	0x25
	.zero		1


	//   ....[80]....
        /*05e4*/ 	.word	0x000046a0
        /*05e8*/ 	.word	0x00000000
        /*05ec*/ 	.word	0x00000088
        /*05f0*/ 	.short	0x010a
        /*05f2*/ 	.byte	0xff
	.zero		1


	//   ....[81]....
        /*05f4*/ 	.word	0x000049d0
        /*05f8*/ 	.word	0x00000000
        /*05fc*/ 	.word	0x000000a0
        /*0600*/ 	.short	0x010a
        /*0602*/ 	.byte	0xff
	.zero		1


	//   ....[82]....
        /*0604*/ 	.word	0x00004ae0
        /*0608*/ 	.word	0x00000000
        /*060c*/ 	.word	0x00000000
        /*0610*/ 	.short	0x0101
        /*0612*/ 	.byte	0xff
	.zero		1


	//   ....[83]....
        /*0614*/ 	.word	0x00005480
        /*0618*/ 	.word	0x000000ff
        /*061c*/ 	.word	0x00000080
        /*0620*/ 	.short	0x010a
        /*0622*/ 	.byte	0x2b
	.zero		1


	//   ....[84]....
        /*0624*/ 	.word	0x00005490
        /*0628*/ 	.word	0x0000009c
        /*062c*/ 	.word	0x000000c0
        /*0630*/ 	.short	0x010a
        /*0632*/ 	.byte	0xff
	.zero		1


	//   ....[85]....
        /*0634*/ 	.word	0x00005620
        /*0638*/ 	.word	0x000000ff
        /*063c*/ 	.word	0x00000080
        /*0640*/ 	.short	0x010a
        /*0642*/ 	.byte	0x2b
	.zero		1


	//   ....[86]....
        /*0644*/ 	.word	0x00005720
        /*0648*/ 	.word	0x000000ff
        /*064c*/ 	.word	0x00000000
        /*0650*/ 	.short	0x0101
        /*0652*/ 	.byte	0x04
	.zero		1


	//   ....[87]....
        /*0654*/ 	.word	0x00005780
        /*0658*/ 	.word	0x0000009c
        /*065c*/ 	.word	0x000000c0
        /*0660*/ 	.short	0x010a
        /*0662*/ 	.byte	0xff
	.zero		1


	//   ....[88]....
        /*0664*/ 	.word	0x00005b40
        /*0668*/ 	.word	0x000000ff
        /*066c*/ 	.word	0x00000000
        /*0670*/ 	.short	0x0101
        /*0672*/ 	.byte	0x05
	.zero		1


	//   ....[89]....
        /*0674*/ 	.word	0x00006bf0
        /*0678*/ 	.word	0x00000003
        /*067c*/ 	.word	0x00000110
        /*0680*/ 	.short	0x010a
        /*0682*/ 	.byte	0xff
	.zero		1


	//   ....[90]....
        /*0684*/ 	.word	0x00006c50
        /*0688*/ 	.word	0x00000002
        /*068c*/ 	.word	0x00000040
        /*0690*/ 	.short	0x010a
        /*0692*/ 	.byte	0xff
	.zero		1


	//   ....[91]....
        /*0694*/ 	.word	0x00006cb0
        /*0698*/ 	.word	0x00000002
        /*069c*/ 	.word	0x00000040
        /*06a0*/ 	.short	0x010a
        /*06a2*/ 	.byte	0xff
	.zero		1


	//   ....[92]....
        /*06a4*/ 	.word	0x00006d00
        /*06a8*/ 	.word	0x00000002
        /*06ac*/ 	.word	0x000000a0
        /*06b0*/ 	.short	0x010a
        /*06b2*/ 	.byte	0xff
	.zero		1


	//   ....[93]....
        /*06b4*/ 	.word	0x00006d60
        /*06b8*/ 	.word	0x00000000
        /*06bc*/ 	.word	0x00000000
        /*06c0*/ 	.short	0x010a
        /*06c2*/ 	.byte	0xff
	.zero		1


	//   ....[94]....
        /*06c4*/ 	.word	0x00006dc0
        /*06c8*/ 	.word	0x00000000
        /*06cc*/ 	.word	0x00000000
        /*06d0*/ 	.short	0x010a
        /*06d2*/ 	.byte	0xff
	.zero		1


	//   ....[95]....
        /*06d4*/ 	.word	0x00006e20
        /*06d8*/ 	.word	0x00000000
        /*06dc*/ 	.word	0x00000000
        /*06e0*/ 	.short	0x010a
        /*06e2*/ 	.byte	0xff
	.zero		1


	//   ....[96]....
        /*06e4*/ 	.word	0x00006e80
        /*06e8*/ 	.word	0x00000000
        /*06ec*/ 	.word	0x00000000
        /*06f0*/ 	.short	0x010a
        /*06f2*/ 	.byte	0xff
	.zero		1


	//   ....[97]....
        /*06f4*/ 	.word	0x00006ee0
        /*06f8*/ 	.word	0x00000000
        /*06fc*/ 	.word	0x00000000
        /*0700*/ 	.short	0x010a
        /*0702*/ 	.byte	0xff
	.zero		1


	//   ....[98]....
        /*0704*/ 	.word	0x00006f40
        /*0708*/ 	.word	0x00000000
        /*070c*/ 	.word	0x00000000
        /*0710*/ 	.short	0x010a
        /*0712*/ 	.byte	0xff
	.zero		1


	//   ....[99]....
        /*0714*/ 	.word	0x00006fa0
        /*0718*/ 	.word	0x00000000
        /*071c*/ 	.word	0x00000000
        /*0720*/ 	.short	0x010a
        /*0722*/ 	.byte	0xff
	.zero		1


	//   ....[100]....
        /*0724*/ 	.word	0x00006ff0
        /*0728*/ 	.word	0x00000000
        /*072c*/ 	.word	0x00000100
        /*0730*/ 	.short	0x010a
        /*0732*/ 	.byte	0xff
	.zero		1


	//   ....[101]....
        /*0734*/ 	.word	0x00007050
        /*0738*/ 	.word	0x00000000
        /*073c*/ 	.word	0x000000b0
        /*0740*/ 	.short	0x010a
        /*0742*/ 	.byte	0xff
	.zero		1


	//   ....[102]....
        /*0744*/ 	.word	0x000070a0
        /*0748*/ 	.word	0x00000000
        /*074c*/ 	.word	0x000000a0
        /*0750*/ 	.short	0x010a
        /*0752*/ 	.byte	0xff
	.zero		1


	//   ....[103]....
        /*0754*/ 	.word	0x00007100
        /*0758*/ 	.word	0x00000000
        /*075c*/ 	.word	0x000000b0
        /*0760*/ 	.short	0x010a
        /*0762*/ 	.byte	0xff
	.zero		1


	//   ....[104]....
        /*0764*/ 	.word	0x00007150
        /*0768*/ 	.word	0x00000000
        /*076c*/ 	.word	0x000000a0
        /*0770*/ 	.short	0x010a
        /*0772*/ 	.byte	0xff
	.zero		1


	//   ....[105]....
        /*0774*/ 	.word	0x000071b0
        /*0778*/ 	.word	0x00000003
        /*077c*/ 	.word	0x000000e0
        /*0780*/ 	.short	0x010a
        /*0782*/ 	.byte	0xff
	.zero		1


	//   ....[106]....
        /*0784*/ 	.word	0x00007210
        /*0788*/ 	.word	0x00000000
        /*078c*/ 	.word	0x00000000
        /*0790*/ 	.short	0x010a
        /*0792*/ 	.byte	0xff
	.zero		1


	//   ....[107]....
        /*0794*/ 	.word	0x00007270
        /*0798*/ 	.word	0x00000000
        /*079c*/ 	.word	0x00000000
        /*07a0*/ 	.short	0x010a
        /*07a2*/ 	.byte	0xff
	.zero		1


	//   ....[108]....
        /*07a4*/ 	.word	0x000072d0
        /*07a8*/ 	.word	0x00000000
        /*07ac*/ 	.word	0x00000000
        /*07b0*/ 	.short	0x010a
        /*07b2*/ 	.byte	0xff
	.zero		1


	//   ....[109]....
        /*07b4*/ 	.word	0x00007330
        /*07b8*/ 	.word	0x00000000
        /*07bc*/ 	.word	0x00000000
        /*07c0*/ 	.short	0x010a
        /*07c2*/ 	.byte	0xff
	.zero		1


	//   ....[110]....
        /*07c4*/ 	.word	0x00007390
        /*07c8*/ 	.word	0x00000000
        /*07cc*/ 	.word	0x00000000
        /*07d0*/ 	.short	0x010a
        /*07d2*/ 	.byte	0xff
	.zero		1


	//   ....[111]....
        /*07d4*/ 	.word	0x000073e0
        /*07d8*/ 	.word	0x00000000
        /*07dc*/ 	.word	0x000000a0
        /*07e0*/ 	.short	0x010a
        /*07e2*/ 	.byte	0xff
	.zero		1


	//   ....[112]....
        /*07e4*/ 	.word	0x00007440
        /*07e8*/ 	.word	0x00000000
        /*07ec*/ 	.word	0x00000098
        /*07f0*/ 	.short	0x010a
        /*07f2*/ 	.byte	0xff
	.zero		1


	//   ....[113]....
        /*07f4*/ 	.word	0x000074a0
        /*07f8*/ 	.word	0x00000003
        /*07fc*/ 	.word	0x00000088
        /*0800*/ 	.short	0x010a
        /*0802*/ 	.byte	0xff
	.zero		1


	//   ....[114]....
        /*0804*/ 	.word	0x000074f0
        /*0808*/ 	.word	0x00000000
        /*080c*/ 	.word	0x000000a0
        /*0810*/ 	.short	0x010a
        /*0812*/ 	.byte	0xff
	.zero		1


	//   ....[115]....
        /*0814*/ 	.word	0x00007550
        /*0818*/ 	.word	0x00000000
        /*081c*/ 	.word	0x00000080
        /*0820*/ 	.short	0x010a
        /*0822*/ 	.byte	0xff
	.zero		1


	//   ....[116]....
        /*0824*/ 	.word	0x000075a0
        /*0828*/ 	.word	0x0000009c
        /*082c*/ 	.word	0x000000c0
        /*0830*/ 	.short	0x010a
        /*0832*/ 	.byte	0xff
	.zero		1


	//----- nvinfo : EIATTR_NUM_MBARRIERS
	.align		4
.L_47:
        /*0834*/ 	.byte	0x03, 0x38
        /*0836*/ 	.short	0x0024


	//----- nvinfo : EIATTR_EXIT_INSTR_OFFSETS
	.align		4
        /*0838*/ 	.byte	0x04, 0x1c
        /*083a*/ 	.short	(.L_49 - .L_48)


	//   ....[0]....
.L_48:
        /*083c*/ 	.word	0x00002760


	//   ....[1]....
        /*0840*/ 	.word	0x00002c50


	//   ....[2]....
        /*0844*/ 	.word	0x00002cb0


	//   ....[3]....
        /*0848*/ 	.word	0x00003ba0


	//   ....[4]....
        /*084c*/ 	.word	0x000046d0


	//   ....[5]....
        /*0850*/ 	.word	0x00004710


	//   ....[6]....
        /*0854*/ 	.word	0x00006be0


	//----- nvinfo : EIATTR_MAX_THREADS
	.align		4
.L_49:
        /*0858*/ 	.byte	0x04, 0x05
        /*085a*/ 	.short	(.L_51 - .L_50)
.L_50:
        /*085c*/ 	.word	0x00000100
        /*0860*/ 	.word	0x00000001
        /*0864*/ 	.word	0x00000001


	//----- nvinfo : EIATTR_CRS_STACK_SIZE
	.align		4
.L_51:
        /*0868*/ 	.byte	0x04, 0x1e
        /*086a*/ 	.short	(.L_53 - .L_52)
.L_52:
        /*086c*/ 	.word	0x00000000


	//----- nvinfo : EIATTR_CBANK_PARAM_SIZE
	.align		4
.L_53:
        /*0870*/ 	.byte	0x03, 0x19
        /*0872*/ 	.short	0x0800


	//----- nvinfo : EIATTR_PARAM_CBANK
	.align		4
        /*0874*/ 	.byte	0x04, 0x0a
        /*0876*/ 	.short	(.L_55 - .L_54)
	.align		4
.L_54:
        /*0878*/ 	.word	index@(.nv.constant0._ZN7cutlass13device_kernelINS_4gemm6kernel13GemmUniversalIN4cute5tupleIJiiiiEEENS1_10collective13CollectiveMmaINS1_35MainloopSm100TmaUmmaWarpSpecializedILi8ELi2ELi4ENS5_IJNS4_1CILi1EEESB_SB_EEEEENS5_IJNSA_ILi128EEENSA_ILi64EEESE_EEENS_12float_e5m2_tENS5_IJlSB_lEEENS_12float_e4m3_tENS5_IJSB_llEEENS4_8TiledMMAINS4_8MMA_AtomIJNS4_10MMA_TraitsINS4_19SM100_MMA_F8F6F4_SSEJSH_SJ_fSE_SF_NS4_17integral_constantINS4_4UMMA5MajorELSR_0EEENSP_ISR_LSR_1EEENSP_INSQ_7ScaleInELSU_0EEESV_EEEEEENS4_6LayoutISC_NS5_IJNSA_ILi0EEESZ_SZ_EEEEENS5_IJNS4_10UnderscoreES12_S12_EEEEENS4_13SM90_TMA_LOADENS4_14ComposedLayoutINS4_7SwizzleILi3ELi4ELi3EEENS4_18smem_ptr_flag_bitsILi8EEENSY_INS5_IJNSA_ILi8EEESE_EEENS5_IJSE_SB_EEEEEEEvNS4_8identityES15_NS16_INS17_ILi2ELi4ELi3EEES1A_NSY_INS5_IJSF_S1B_EEENS5_IJSB_SF_EEEEEEEvS1G_EENS_8epilogue10collective18CollectiveEpilogueINS1N_23Sm100TmaWarpSpecializedILi1ELi1ELi64ELb0ELb0EEEJSG_NS5_IJNSY_ISE_SB_EENSY_ISF_SB_EEEEESH_SI_SH_SI_NS1N_6fusion15FusionCallbacksIS1R_NS1V_17LinearCombinationISH_fSH_fLNS_15FloatRoundStyleE2EEESG_S1U_JEEENS4_5SM1004TMEM4LOAD26SM100_TMEM_LOAD_32dp32b64xES15_NS16_IS1H_S1A_NSY_INS5_IJS1B_SF_EEENS5_IJSF_SB_EEEEEEENS4_39AutoVectorizingCopyWithAssumedAlignmentILi128EEENS4_14SM90_TMA_STOREES28_S2A_S2A_EEEvvEEEEvNT_6ParamsE)
        /*087c*/ 	.short	0x0380
        /*087e*/ 	.short	0x0800


	//----- nvinfo : EIATTR_SW_WAR
	.align		4
.L_55:
        /*0880*/ 	.byte	0x04, 0x36
        /*0882*/ 	.short	(.L_57 - .L_56)
.L_56:
        /*0884*/ 	.word	0x00000008
.L_57:


//--------------------- .nv.callgraph             --------------------------
	.section	.nv.callgraph,"",@"SHT_CUDA_CALLGRAPH"
	.align	4
	.sectionentsize	8
	.align		4
        /*0000*/ 	.word	0x00000000
	.align		4
        /*0004*/ 	.word	0xffffffff
	.align		4
        /*0008*/ 	.word	index@(_ZN7cutlass13device_kernelINS_4gemm6kernel13GemmUniversalIN4cute5tupleIJiiiiEEENS1_10collective13CollectiveMmaINS1_35MainloopSm100TmaUmmaWarpSpecializedILi8ELi2ELi4ENS5_IJNS4_1CILi1EEESB_SB_EEEEENS5_IJNSA_ILi128EEENSA_ILi64EEESE_EEENS_12float_e5m2_tENS5_IJlSB_lEEENS_12float_e4m3_tENS5_IJSB_llEEENS4_8TiledMMAINS4_8MMA_AtomIJNS4_10MMA_TraitsINS4_19SM100_MMA_F8F6F4_SSEJSH_SJ_fSE_SF_NS4_17integral_constantINS4_4UMMA5MajorELSR_0EEENSP_ISR_LSR_1EEENSP_INSQ_7ScaleInELSU_0EEESV_EEEEEENS4_6LayoutISC_NS5_IJNSA_ILi0EEESZ_SZ_EEEEENS5_IJNS4_10UnderscoreES12_S12_EEEEENS4_13SM90_TMA_LOADENS4_14ComposedLayoutINS4_7SwizzleILi3ELi4ELi3EEENS4_18smem_ptr_flag_bitsILi8EEENSY_INS5_IJNSA_ILi8EEESE_EEENS5_IJSE_SB_EEEEEEEvNS4_8identityES15_NS16_INS17_ILi2ELi4ELi3EEES1A_NSY_INS5_IJSF_S1B_EEENS5_IJSB_SF_EEEEEEEvS1G_EENS_8epilogue10collective18CollectiveEpilogueINS1N_23Sm100TmaWarpSpecializedILi1ELi1ELi64ELb0ELb0EEEJSG_NS5_IJNSY_ISE_SB_EENSY_ISF_SB_EEEEESH_SI_SH_SI_NS1N_6fusion15FusionCallbacksIS1R_NS1V_17LinearCombinationISH_fSH_fLNS_15FloatRoundStyleE2EEESG_S1U_JEEENS4_5SM1004TMEM4LOAD26SM100_TMEM_LOAD_32dp32b64xES15_NS16_IS1H_S1A_NSY_INS5_IJS1B_SF_EEENS5_IJSF_SB_EEEEEEENS4_39AutoVectorizingCopyWithAssumedAlignmentILi128EEENS4_14SM90_TMA_STOREES28_S2A_S2A_EEEvvEEEEvNT_6ParamsE)
	.align		4
        /*000c*/ 	.word	index@(__assertfail)
	.align		4
        /*0010*/ 	.word	0x00000000
	.align		4
        /*0014*/ 	.word	0xfffffffe
	.align		4
        /*0018*/ 	.word	0x00000000
	.align		4
        /*001c*/ 	.word	0xfffffffd
	.align		4
        /*0020*/ 	.word	0x00000000
	.align		4
        /*0024*/ 	.word	0xfffffffc


//--------------------- .nv.constant4             --------------------------
	.section	.nv.constant4,"a",@progbits
	.align	8
	.align		8
.nv.constant4:
        /*0000*/ 	.dword	__assertfail
	.align		8
        /*0008*/ 	.dword	__unnamed_1
	.align		8
        /*0010*/ 	.dword	__unnamed_2
	.align		8
        /*0018*/ 	.dword	_ZN40_INTERNAL_94b0f5fc_4_k_cu_d509c517_173404cuda3std3__45__cpo5beginE
	.align		8
        /*0020*/ 	.dword	_ZN40_INTERNAL_94b0f5fc_4_k_cu_d509c517_173404cuda3std3__45__cpo3endE
	.align		8
        /*0028*/ 	.dword	_ZN40_INTERNAL_94b0f5fc_4_k_cu_d509c517_173404cuda3std3__45__cpo6cbeginE
	.align		8
        /*0030*/ 	.dword	_ZN40_INTERNAL_94b0f5fc_4_k_cu_d509c517_173404cuda3std3__45__cpo4cendE
	.align		8
        /*0038*/ 	.dword	_ZN40_INTERNAL_94b0f5fc_4_k_cu_d509c517_173404cuda3std3__442_GLOBAL__N__94b0f5fc_4_k_cu_d509c517_173406ignoreE
	.align		8
        /*0040*/ 	.dword	_ZN40_INTERNAL_94b0f5fc_4_k_cu_d509c517_173404cuda3std3__419piecewise_constructE
	.align		8
        /*0048*/ 	.dword	_ZN40_INTERNAL_94b0f5fc_4_k_cu_d509c517_173404cuda3std3__48in_placeE
	.align		8
        /*0050*/ 	.dword	_ZN40_INTERNAL_94b0f5fc_4_k_cu_d509c517_173404cuda3std6ranges3__45__cpo4swapE
	.align		8
        /*0058*/ 	.dword	_ZN40_INTERNAL_94b0f5fc_4_k_cu_d509c517_173404cuda3std6ranges3__45__cpo9iter_moveE
	.align		8
        /*0060*/ 	.dword	_ZN40_INTERNAL_94b0f5fc_4_k_cu_d509c517_173404cute7productE
	.align		8
        /*0068*/ 	.dword	_ZN40_INTERNAL_94b0f5fc_4_k_cu_d509c517_173404cute1_E
	.align		8
        /*0070*/ 	.dword	$str$25
	.align		8
        /*0078*/ 	.dword	$str$26
	.align		8
        /*0080*/ 	.dword	$str$27
	.align		8
        /*0088*/ 	.dword	$str$28


//--------------------- .text._ZN7cutlass13device_kernelINS_4gemm6kernel13GemmUniversalIN4cute5tupleIJiiiiEEENS1_10collective13CollectiveMmaINS1_35MainloopSm100TmaUmmaWarpSpecializedILi8ELi2ELi4ENS5_IJNS4_1CILi1EEESB_SB_EEEEENS5_IJNSA_ILi128EEENSA_ILi64EEESE_EEENS_12float_e5m2_tENS5_IJlSB_lEEENS_12float_e4m3_tENS5_IJSB_llEEENS4_8TiledMMAINS4_8MMA_AtomIJNS4_10MMA_TraitsINS4_19SM100_MMA_F8F6F4_SSEJSH_SJ_fSE_SF_NS4_17integral_constantINS4_4UMMA5MajorELSR_0EEENSP_ISR_LSR_1EEENSP_INSQ_7ScaleInELSU_0EEESV_EEEEEENS4_6LayoutISC_NS5_IJNSA_ILi0EEESZ_SZ_EEEEENS5_IJNS4_10UnderscoreES12_S12_EEEEENS4_13SM90_TMA_LOADENS4_14ComposedLayoutINS4_7SwizzleILi3ELi4ELi3EEENS4_18smem_ptr_flag_bitsILi8EEENSY_INS5_IJNSA_ILi8EEESE_EEENS5_IJSE_SB_EEEEEEEvNS4_8identityES15_NS16_INS17_ILi2ELi4ELi3EEES1A_NSY_INS5_IJSF_S1B_EEENS5_IJSB_SF_EEEEEEEvS1G_EENS_8epilogue10collective18CollectiveEpilogueINS1N_23Sm100TmaWarpSpecializedILi1ELi1ELi64ELb0ELb0EEEJSG_NS5_IJNSY_ISE_SB_EENSY_ISF_SB_EEEEESH_SI_SH_SI_NS1N_6fusion15FusionCallbacksIS1R_NS1V_17LinearCombinationISH_fSH_fLNS_15FloatRoundStyleE2EEESG_S1U_JEEENS4_5SM1004TMEM4LOAD26SM100_TMEM_LOAD_32dp32b64xES15_NS16_IS1H_S1A_NSY_INS5_IJS1B_SF_EEENS5_IJSF_SB_EEEEEEENS4_39AutoVectorizingCopyWithAssumedAlignmentILi128EEENS4_14SM90_TMA_STOREES28_S2A_S2A_EEEvvEEEEvNT_6ParamsE --------------------------
	.section	.text._ZN7cutlass13device_kernelINS_4gemm6kernel13GemmUniversalIN4cute5tupleIJiiiiEEENS1_10collective13CollectiveMmaINS1_35MainloopSm100TmaUmmaWarpSpecializedILi8ELi2ELi4ENS5_IJNS4_1CILi1EEESB_SB_EEEEENS5_IJNSA_ILi128EEENSA_ILi64EEESE_EEENS_12float_e5m2_tENS5_IJlSB_lEEENS_12float_e4m3_tENS5_IJSB_llEEENS4_8TiledMMAINS4_8MMA_AtomIJNS4_10MMA_TraitsINS4_19SM100_MMA_F8F6F4_SSEJSH_SJ_fSE_SF_NS4_17integral_constantINS4_4UMMA5MajorELSR_0EEENSP_ISR_LSR_1EEENSP_INSQ_7ScaleInELSU_0EEESV_EEEEEENS4_6LayoutISC_NS5_IJNSA_ILi0EEESZ_SZ_EEEEENS5_IJNS4_10UnderscoreES12_S12_EEEEENS4_13SM90_TMA_LOADENS4_14ComposedLayoutINS4_7SwizzleILi3ELi4ELi3EEENS4_18smem_ptr_flag_bitsILi8EEENSY_INS5_IJNSA_ILi8EEESE_EEENS5_IJSE_SB_EEEEEEEvNS4_8identityES15_NS16_INS17_ILi2ELi4ELi3EEES1A_NSY_INS5_IJSF_S1B_EEENS5_IJSB_SF_EEEEEEEvS1G_EENS_8epilogue10collective18CollectiveEpilogueINS1N_23Sm100TmaWarpSpecializedILi1ELi1ELi64ELb0ELb0EEEJSG_NS5_IJNSY_ISE_SB_EENSY_ISF_SB_EEEEESH_SI_SH_SI_NS1N_6fusion15FusionCallbacksIS1R_NS1V_17LinearCombinationISH_fSH_fLNS_15FloatRoundStyleE2EEESG_S1U_JEEENS4_5SM1004TMEM4LOAD26SM100_TMEM_LOAD_32dp32b64xES15_NS16_IS1H_S1A_NSY_INS5_IJS1B_SF_EEENS5_IJSF_SB_EEEEEEENS4_39AutoVectorizingCopyWithAssumedAlignmentILi128EEENS4_14SM90_TMA_STOREES28_S2A_S2A_EEEvvEEEEvNT_6ParamsE,"ax",@progbits
	.align	128
.text._ZN7cutlass13device_kernelINS_4gemm6kernel13GemmUniversalIN4cute5tupleIJiiiiEEENS1_10collective13CollectiveMmaINS1_35MainloopSm100TmaUmmaWarpSpecializedILi8ELi2ELi4ENS5_IJNS4_1CILi1EEESB_SB_EEEEENS5_IJNSA_ILi128EEENSA_ILi64EEESE_EEENS_12float_e5m2_tENS5_IJlSB_lEEENS_12float_e4m3_tENS5_IJSB_llEEENS4_8TiledMMAINS4_8MMA_AtomIJNS4_10MMA_TraitsINS4_19SM100_MMA_F8F6F4_SSEJSH_SJ_fSE_SF_NS4_17integral_constantINS4_4UMMA5MajorELSR_0EEENSP_ISR_LSR_1EEENSP_INSQ_7ScaleInELSU_0EEESV_EEEEEENS4_6LayoutISC_NS5_IJNSA_ILi0EEESZ_SZ_EEEEENS5_IJNS4_10UnderscoreES12_S12_EEEEENS4_13SM90_TMA_LOADENS4_14ComposedLayoutINS4_7SwizzleILi3ELi4ELi3EEENS4_18smem_ptr_flag_bitsILi8EEENSY_INS5_IJNSA_ILi8EEESE_EEENS5_IJSE_SB_EEEEEEEvNS4_8identityES15_NS16_INS17_ILi2ELi4ELi3EEES1A_NSY_INS5_IJSF_S1B_EEENS5_IJSB_SF_EEEEEEEvS1G_EENS_8epilogue10collective18CollectiveEpilogueINS1N_23Sm100TmaWarpSpecializedILi1ELi1ELi64ELb0ELb0EEEJSG_NS5_IJNSY_ISE_SB_EENSY_ISF_SB_EEEEESH_SI_SH_SI_NS1N_6fusion15FusionCallbacksIS1R_NS1V_17LinearCombinationISH_fSH_fLNS_15FloatRoundStyleE2EEESG_S1U_JEEENS4_5SM1004TMEM4LOAD26SM100_TMEM_LOAD_32dp32b64xES15_NS16_IS1H_S1A_NSY_INS5_IJS1B_SF_EEENS5_IJSF_SB_EEEEEEENS4_39AutoVectorizingCopyWithAssumedAlignmentILi128EEENS4_14SM90_TMA_STOREES28_S2A_S2A_EEEvvEEEEvNT_6ParamsE:
        .type           _ZN7cutlass13device_kernelINS_4gemm6kernel13GemmUniversalIN4cute5tupleIJiiiiEEENS1_10collective13CollectiveMmaINS1_35MainloopSm100TmaUmmaWarpSpecializedILi8ELi2ELi4ENS5_IJNS4_1CILi1EEESB_SB_EEEEENS5_IJNSA_ILi128EEENSA_ILi64EEESE_EEENS_12float_e5m2_tENS5_IJlSB_lEEENS_12float_e4m3_tENS5_IJSB_llEEENS4_8TiledMMAINS4_8MMA_AtomIJNS4_10MMA_TraitsINS4_19SM100_MMA_F8F6F4_SSEJSH_SJ_fSE_SF_NS4_17integral_constantINS4_4UMMA5MajorELSR_0EEENSP_ISR_LSR_1EEENSP_INSQ_7ScaleInELSU_0EEESV_EEEEEENS4_6LayoutISC_NS5_IJNSA_ILi0EEESZ_SZ_EEEEENS5_IJNS4_10UnderscoreES12_S12_EEEEENS4_13SM90_TMA_LOADENS4_14ComposedLayoutINS4_7SwizzleILi3ELi4ELi3EEENS4_18smem_ptr_flag_bitsILi8EEENSY_INS5_IJNSA_ILi8EEESE_EEENS5_IJSE_SB_EEEEEEEvNS4_8identityES15_NS16_INS17_ILi2ELi4ELi3EEES1A_NSY_INS5_IJSF_S1B_EEENS5_IJSB_SF_EEEEEEEvS1G_EENS_8epilogue10collective18CollectiveEpilogueINS1N_23Sm100TmaWarpSpecializedILi1ELi1ELi64ELb0ELb0EEEJSG_NS5_IJNSY_ISE_SB_EENSY_ISF_SB_EEEEESH_SI_SH_SI_NS1N_6fusion15FusionCallbacksIS1R_NS1V_17LinearCombinationISH_fSH_fLNS_15FloatRoundStyleE2EEESG_S1U_JEEENS4_5SM1004TMEM4LOAD26SM100_TMEM_LOAD_32dp32b64xES15_NS16_IS1H_S1A_NSY_INS5_IJS1B_SF_EEENS5_IJSF_SB_EEEEEEENS4_39AutoVectorizingCopyWithAssumedAlignmentILi128EEENS4_14SM90_TMA_STOREES28_S2A_S2A_EEEvvEEEEvNT_6ParamsE,@function
        .size           _ZN7cutlass13device_kernelINS_4gemm6kernel13GemmUniversalIN4cute5tupleIJiiiiEEENS1_10collective13CollectiveMmaINS1_35MainloopSm100TmaUmmaWarpSpecializedILi8ELi2ELi4ENS5_IJNS4_1CILi1EEESB_SB_EEEEENS5_IJNSA_ILi128EEENSA_ILi64EEESE_EEENS_12float_e5m2_tENS5_IJlSB_lEEENS_12float_e4m3_tENS5_IJSB_llEEENS4_8TiledMMAINS4_8MMA_AtomIJNS4_10MMA_TraitsINS4_19SM100_MMA_F8F6F4_SSEJSH_SJ_fSE_SF_NS4_17integral_constantINS4_4UMMA5MajorELSR_0EEENSP_ISR_LSR_1EEENSP_INSQ_7ScaleInELSU_0EEESV_EEEEEENS4_6LayoutISC_NS5_IJNSA_ILi0EEESZ_SZ_EEEEENS5_IJNS4_10UnderscoreES12_S12_EEEEENS4_13SM90_TMA_LOADENS4_14ComposedLayoutINS4_7SwizzleILi3ELi4ELi3EEENS4_18smem_ptr_flag_bitsILi8EEENSY_INS5_IJNSA_ILi8EEESE_EEENS5_IJSE_SB_EEEEEEEvNS4_8identityES15_NS16_INS17_ILi2ELi4ELi3EEES1A_NSY_INS5_IJSF_S1B_EEENS5_IJSB_SF_EEEEEEEvS1G_EENS_8epilogue10collective18CollectiveEpilogueINS1N_23Sm100TmaWarpSpecializedILi1ELi1ELi64ELb0ELb0EEEJSG_NS5_IJNSY_ISE_SB_EENSY_ISF_SB_EEEEESH_SI_SH_SI_NS1N_6fusion15FusionCallbacksIS1R_NS1V_17LinearCombinationISH_fSH_fLNS_15FloatRoundStyleE2EEESG_S1U_JEEENS4_5SM1004TMEM4LOAD26SM100_TMEM_LOAD_32dp32b64xES15_NS16_IS1H_S1A_NSY_INS5_IJS1B_SF_EEENS5_IJSF_SB_EEEEEEENS4_39AutoVectorizingCopyWithAssumedAlignmentILi128EEENS4_14SM90_TMA_STOREES28_S2A_S2A_EEEvvEEEEvNT_6ParamsE,(.L_x_140 - _ZN7cutlass13device_kernelINS_4gemm6kernel13GemmUniversalIN4cute5tupleIJiiiiEEENS1_10collective13CollectiveMmaINS1_35MainloopSm100TmaUmmaWarpSpecializedILi8ELi2ELi4ENS5_IJNS4_1CILi1EEESB_SB_EEEEENS5_IJNSA_ILi128EEENSA_ILi64EEESE_EEENS_12float_e5m2_tENS5_IJlSB_lEEENS_12float_e4m3_tENS5_IJSB_llEEENS4_8TiledMMAINS4_8MMA_AtomIJNS4_10MMA_TraitsINS4_19SM100_MMA_F8F6F4_SSEJSH_SJ_fSE_SF_NS4_17integral_constantINS4_4UMMA5MajorELSR_0EEENSP_ISR_LSR_1EEENSP_INSQ_7ScaleInELSU_0EEESV_EEEEEENS4_6LayoutISC_NS5_IJNSA_ILi0EEESZ_SZ_EEEEENS5_IJNS4_10UnderscoreES12_S12_EEEEENS4_13SM90_TMA_LOADENS4_14ComposedLayoutINS4_7SwizzleILi3ELi4ELi3EEENS4_18smem_ptr_flag_bitsILi8EEENSY_INS5_IJNSA_ILi8EEESE_EEENS5_IJSE_SB_EEEEEEEvNS4_8identityES15_NS16_INS17_ILi2ELi4ELi3EEES1A_NSY_INS5_IJSF_S1B_EEENS5_IJSB_SF_EEEEEEEvS1G_EENS_8epilogue10collective18CollectiveEpilogueINS1N_23Sm100TmaWarpSpecializedILi1ELi1ELi64ELb0ELb0EEEJSG_NS5_IJNSY_ISE_SB_EENSY_ISF_SB_EEEEESH_SI_SH_SI_NS1N_6fusion15FusionCallbacksIS1R_NS1V_17LinearCombinationISH_fSH_fLNS_15FloatRoundStyleE2EEESG_S1U_JEEENS4_5SM1004TMEM4LOAD26SM100_TMEM_LOAD_32dp32b64xES15_NS16_IS1H_S1A_NSY_INS5_IJS1B_SF_EEENS5_IJSF_SB_EEEEEEENS4_39AutoVectorizingCopyWithAssumedAlignmentILi128EEENS4_14SM90_TMA_STOREES28_S2A_S2A_EEEvvEEEEvNT_6ParamsE)
        .other          _ZN7cutlass13device_kernelINS_4gemm6kernel13GemmUniversalIN4cute5tupleIJiiiiEEENS1_10collective13CollectiveMmaINS1_35MainloopSm100TmaUmmaWarpSpecializedILi8ELi2ELi4ENS5_IJNS4_1CILi1EEESB_SB_EEEEENS5_IJNSA_ILi128EEENSA_ILi64EEESE_EEENS_12float_e5m2_tENS5_IJlSB_lEEENS_12float_e4m3_tENS5_IJSB_llEEENS4_8TiledMMAINS4_8MMA_AtomIJNS4_10MMA_TraitsINS4_19SM100_MMA_F8F6F4_SSEJSH_SJ_fSE_SF_NS4_17integral_constantINS4_4UMMA5MajorELSR_0EEENSP_ISR_LSR_1EEENSP_INSQ_7ScaleInELSU_0EEESV_EEEEEENS4_6LayoutISC_NS5_IJNSA_ILi0EEESZ_SZ_EEEEENS5_IJNS4_10UnderscoreES12_S12_EEEEENS4_13SM90_TMA_LOADENS4_14ComposedLayoutINS4_7SwizzleILi3ELi4ELi3EEENS4_18smem_ptr_flag_bitsILi8EEENSY_INS5_IJNSA_ILi8EEESE_EEENS5_IJSE_SB_EEEEEEEvNS4_8identityES15_NS16_INS17_ILi2ELi4ELi3EEES1A_NSY_INS5_IJSF_S1B_EEENS5_IJSB_SF_EEEEEEEvS1G_EENS_8epilogue10collective18CollectiveEpilogueINS1N_23Sm100TmaWarpSpecializedILi1ELi1ELi64ELb0ELb0EEEJSG_NS5_IJNSY_ISE_SB_EENSY_ISF_SB_EEEEESH_SI_SH_SI_NS1N_6fusion15FusionCallbacksIS1R_NS1V_17LinearCombinationISH_fSH_fLNS_15FloatRoundStyleE2EEESG_S1U_JEEENS4_5SM1004TMEM4LOAD26SM100_TMEM_LOAD_32dp32b64xES15_NS16_IS1H_S1A_NSY_INS5_IJS1B_SF_EEENS5_IJSF_SB_EEEEEEENS4_39AutoVectorizingCopyWithAssumedAlignmentILi128EEENS4_14SM90_TMA_STOREES28_S2A_S2A_EEEvvEEEEvNT_6ParamsE,@"STO_CUDA_ENTRY STV_DEFAULT"
_ZN7cutlass13device_kernelINS_4gemm6kernel13GemmUniversalIN4cute5tupleIJiiiiEEENS1_10collective13CollectiveMmaINS1_35MainloopSm100TmaUmmaWarpSpecializedILi8ELi2ELi4ENS5_IJNS4_1CILi1EEESB_SB_EEEEENS5_IJNSA_ILi128EEENSA_ILi64EEESE_EEENS_12float_e5m2_tENS5_IJlSB_lEEENS_12float_e4m3_tENS5_IJSB_llEEENS4_8TiledMMAINS4_8MMA_AtomIJNS4_10MMA_TraitsINS4_19SM100_MMA_F8F6F4_SSEJSH_SJ_fSE_SF_NS4_17integral_constantINS4_4UMMA5MajorELSR_0EEENSP_ISR_LSR_1EEENSP_INSQ_7ScaleInELSU_0EEESV_EEEEEENS4_6LayoutISC_NS5_IJNSA_ILi0EEESZ_SZ_EEEEENS5_IJNS4_10UnderscoreES12_S12_EEEEENS4_13SM90_TMA_LOADENS4_14ComposedLayoutINS4_7SwizzleILi3ELi4ELi3EEENS4_18smem_ptr_flag_bitsILi8EEENSY_INS5_IJNSA_ILi8EEESE_EEENS5_IJSE_SB_EEEEEEEvNS4_8identityES15_NS16_INS17_ILi2ELi4ELi3EEES1A_NSY_INS5_IJSF_S1B_EEENS5_IJSB_SF_EEEEEEEvS1G_EENS_8epilogue10collective18CollectiveEpilogueINS1N_23Sm100TmaWarpSpecializedILi1ELi1ELi64ELb0ELb0EEEJSG_NS5_IJNSY_ISE_SB_EENSY_ISF_SB_EEEEESH_SI_SH_SI_NS1N_6fusion15FusionCallbacksIS1R_NS1V_17LinearCombinationISH_fSH_fLNS_15FloatRoundStyleE2EEESG_S1U_JEEENS4_5SM1004TMEM4LOAD26SM100_TMEM_LOAD_32dp32b64xES15_NS16_IS1H_S1A_NSY_INS5_IJS1B_SF_EEENS5_IJSF_SB_EEEEEEENS4_39AutoVectorizingCopyWithAssumedAlignmentILi128EEENS4_14SM90_TMA_STOREES28_S2A_S2A_EEEvvEEEEvNT_6ParamsE:
[----:B------:R-:W1:Y:S01]  /*0000*/  LDC R1, c[0x0][0x37c] ;  /* 0x0000df00ff017b82 */ /* 0x000e620000000800 */
[----:B------:R-:W2:Y:S01]  /*0010*/  S2R R166, SR_TID.X ;  /* 0x0000000000a67919 */ /* 0x000ea20000002100 */
[----:B------:R-:W3:Y:S01]  /*0020*/  LDCU.64 UR4, c[0x0][0x890] ;  /* 0x00011200ff0477ac */ /* 0x000ee20008000a00 */
[----:B------:R-:W-:Y:S02]  /*0030*/  PRMT R164, RZ, 0x7610, R164 ;  /* 0x00007610ffa47816 */ /* 0x000fe400000000a4 */
[----:B------:R-:W-:Y:S01]  /*0040*/  ELECT P5, URZ, PT ;  /* 0x0000000000ff782f */ /* 0x000fe200038a0000 */
[----:B------:R-:W4:Y:S01]  /*0050*/  LDCU.64 UR40, c[0x0][0x358] ;  /* 0x00006b00ff2877ac */ /* 0x000f220008000a00 */
[----:B---3--:R-:W-:-:S04]  /*0060*/  UISETP.NE.U32.AND UP0, UPT, UR4, URZ, UPT ;  /* 0x000000ff0400728c */ /* 0x008fc8000bf05070 */
[----:B------:R-:W-:Y:S01]  /*0070*/  UISETP.NE.AND.EX UP0, UPT, UR5, URZ, UPT, UP0 ;  /* 0x000000ff0500728c */ /* 0x000fe2000bf05300 */
[----:B--2---:R-:W-:-:S05]  /*0080*/  SHF.R.U32.HI R169, RZ, 0x5, R166 ;  /* 0x00000005ffa97819 */ /* 0x004fca00000116a6 */
[----:B------:R-:W2:Y:S02]  /*0090*/  SHFL.IDX PT, R0, R169, RZ, 0x1f ;  /* 0x00001fffa9007589 */ /* 0x000ea400000e0000 */
[----:B--2---:R-:W-:Y:S01]  /*00a0*/  R2UR UR8, R0 ;  /* 0x00000000000872ca */ /* 0x004fe200000e0000 */
[----:B-1--4-:R-:W-:-:S14]  /*00b0*/  BRA.U UP0, `(.L_x_0) ;  /* 0x00000001002c7547 */ /* 0x012fdc000b800000 */
[----:B------:R-:W1:Y:S02]  /*00c0*/  LDCU.64 UR6, c[0x0][0x888] ;  /* 0x00011100ff0677ac */ /* 0x000e640008000a00 */
[----:B-1----:R-:W-:-:S04]  /*00d0*/  UISETP.NE.U32.AND UP0, UPT, UR6, URZ, UPT ;  /* 0x000000ff0600728c */ /* 0x002fc8000bf05070 */
[----:B------:R-:W-:-:S09]  /*00e0*/  UISETP.NE.AND.EX UP0, UPT, UR7, URZ, UPT, UP0 ;  /* 0x000000ff0700728c */ /* 0x000fd2000bf05300 */
[----:B------:R-:W-:Y:S05]  /*00f0*/  BRA.U !UP0, `(.L_x_1) ;  /* 0x0000000108107547 */ /* 0x000fea000b800000 */
[----:B------:R-:W1:Y:S02]  /*0100*/  LDC.64 R2, c[0x0][0x888] ;  /* 0x00022200ff027b82 */ /* 0x000e640000000a00 */
[----:B-1----:R1:W5:Y:S01]  /*0110*/  LDG.E R81, desc[UR40][R2.64] ;  /* 0x0000002802517981 */ /* 0x002362000c1e1900 */
[----:B------:R-:W-:Y:S01]  /*0120*/  HFMA2 R164, -RZ, RZ, 0, 5.9604644775390625e-08 ;  /* 0x00000001ffa47431 */ /* 0x000fe200000001ff */
[----:B------:R-:W-:Y:S05]  /*0130*/  BRA `(.L_x_0) ;  /* 0x00000000000c7947 */ /* 0x000fea0003800000 */
.L_x_1:
[----:B------:R-:W1:Y:S01]  /*0140*/  LDCU UR6, c[0x0][0x880] ;  /* 0x00011000ff0677ac */ /* 0x000e620008000800 */
[----:B------:R-:W-:Y:S01]  /*0150*/  HFMA2 R164, -RZ, RZ, 0, 5.9604644775390625e-08 ;  /* 0x00000001ffa47431 */ /* 0x000fe200000001ff */
[----:B-1----:R-:W-:-:S07]  /*0160*/  MOV R81, UR6 ;  /* 0x0000000600517c02 */ /* 0x002fce0008000f00 */
.L_x_0:
[----:B------:R-:W2:Y:S02]  /*0170*/  LDCU.64 UR6, c[0x0][0x8b0] ;  /* 0x00011600ff0677ac */ /* 0x000ea40008000a00 */
[----:B--2---:R-:W-:-:S04]  /*0180*/  UISETP.NE.U32.AND UP0, UPT, UR6, URZ, UPT ;  /* 0x000000ff0600728c */ /* 0x004fc8000bf05070 */
[----:B------:R-:W-:-:S09]  /*0190*/  UISETP.NE.AND.EX UP0, UPT, UR7, URZ, UPT, UP0 ;  /* 0x000000ff0700728c */ /* 0x000fd2000bf05300 */
[----:B------:R-:W-:Y:S05]  /*01a0*/  BRA.U UP0, `(.L_x_2) ;  /* 0x0000000100247547 */ /* 0x000fea000b800000 */
[----:B------:R-:W2:Y:S02]  /*01b0*/  LDCU.64 UR6, c[0x0][0x8a8] ;  /* 0x00011500ff0677ac */ /* 0x000ea40008000a00 */
[----:B--2---:R-:W-:-:S04]  /*01c0*/  UISETP.NE.U32.AND UP0, UPT, UR6, URZ, UPT ;  /* 0x000000ff0600728c */ /* 0x004fc8000bf05070 */
[----:B------:R-:W-:-:S09]  /*01d0*/  UISETP.NE.AND.EX UP0, UPT, UR7, URZ, UPT, UP0 ;  /* 0x000000ff0700728c */ /* 0x000fd2000bf05300 */
[----:B------:R-:W-:Y:S05]  /*01e0*/  BRA.U !UP0, `(.L_x_3) ;  /* 0x00000001080c7547 */ /* 0x000fea000b800000 */
[----:B------:R-:W2:Y:S02]  /*01f0*/  LDC.64 R78, c[0x0][0x8a8] ;  /* 0x00022a00ff4e7b82 */ /* 0x000ea40000000a00 */
[----:B--2---:R2:W5:Y:S01]  /*0200*/  LDG.E R78, desc[UR40][R78.64] ;  /* 0x000000284e4e7981 */ /* 0x004562000c1e1900 */
[----:B------:R-:W-:Y:S05]  /*0210*/  BRA `(.L_x_2) ;  /* 0x0000000000087947 */ /* 0x000fea0003800000 */
.L_x_3:
[----:B------:R-:W2:Y:S02]  /*0220*/  LDCU UR6, c[0x0][0x8a0] ;  /* 0x00011400ff0677ac */ /* 0x000ea40008000800 */
[----:B--2---:R-:W-:Y:S02]  /*0230*/  MOV R78, UR6 ;  /* 0x00000006004e7c02 */ /* 0x004fe40008000f00 */
.L_x_2:
[----:B------:R-:W-:Y:S01]  /*0240*/  IMAD.U32 R0, RZ, RZ, UR8 ;  /* 0x00000008ff007e24 */ /* 0x000fe2000f8e00ff */
[----:B------:R-:W-:Y:S04]  /*0250*/  BSSY.RECONVERGENT B0, `(.L_x_4) ;  /* 0x000000c000007945 */ /* 0x000fe80003800200 */
[C---:B------:R-:W-:Y:S02]  /*0260*/  ISETP.NE.OR P1, PT, R0.reuse, 0x1, !P5 ;  /* 0x000000010000780c */ /* 0x040fe40006f25670 */
[----:B------:R-:W-:-:S11]  /*0270*/  ISETP.NE.OR P0, PT, R0, 0x3, !P5 ;  /* 0x000000030000780c */ /* 0x000fd60006f05670 */
[----:B------:R-:W-:Y:S05]  /*0280*/  @P1 BRA `(.L_x_5) ;  /* 0x0000000000201947 */ /* 0x000fea0003800000 */
[----:B------:R-:W3:Y:S02]  /*0290*/  LDCU.64 UR6, c[0x0][0x348] ;  /* 0x00006900ff0677ac */ /* 0x000ee40008000a00 */
[----:B---3--:R-:W-:Y:S02]  /*02a0*/  UIADD3 UR10, UP1, UPT, UR6, 0x80, URZ ;  /* 0x00000080060a7890 */ /* 0x008fe4000ff3e0ff */
[----:B------:R-:W-:Y:S02]  /*02b0*/  UIADD3 UR6, UP0, UPT, UR6, 0x180, URZ ;  /* 0x0000018006067890 */ /* 0x000fe4000ff1e0ff */
[----:B------:R-:W-:Y:S02]  /*02c0*/  UIADD3.X UR11, UPT, UPT, URZ, UR7, URZ, UP1, !UPT ;  /* 0x00000007ff0b7290 */ /* 0x000fe40008ffe4ff */
[----:B------:R-:W-:-:S07]  /*02d0*/  UIADD3.X UR7, UPT, UPT, URZ, UR7, URZ, UP0, !UPT ;  /* 0x00000007ff077290 */ /* 0x000fce00087fe4ff */
[----:B------:R3:W-:Y:S02]  /*02e0*/  UTMACCTL.PF [UR10] ;  /* 0x000000000a0079b9 */ /* 0x0007e40008040000 */
[----:B------:R3:W-:Y:S02]  /*02f0*/  UTMACCTL.PF [UR6] ;  /* 0x00000000060079b9 */ /* 0x0007e40008040000 */
[----:B---3--:R-:W-:Y:S01]  /*0300*/  NOP ;  /* 0x0000000000007918 */ /* 0x008fe20000000000 */
.L_x_5:
[----:B------:R-:W-:Y:S05]  /*0310*/  BSYNC.RECONVERGENT B0 ;  /* 0x0000000000007941 */ /* 0x000fea0003800200 */
.L_x_4:
[----:B------:R-:W-:Y:S04]  /*0320*/  BSSY.RECONVERGENT B0, `(.L_x_6) ;  /* 0x000000a000007945 */ /* 0x000fe80003800200 */
        /* <DEDUP_REMOVED lines=9> */
.L_x_7:
[----:B------:R-:W-:Y:S05]  /*03c0*/  BSYNC.RECONVERGENT B0 ;  /* 0x0000000000007941 */ /* 0x000fea0003800200 */
.L_x_6:
[----:B------:R-:W3:Y:S01]  /*03d0*/  LDCU.64 UR6, c[0x0][0x888] ;  /* 0x00011100ff0677ac */ /* 0x000ee20008000a00 */
[----:B------:R-:W-:Y:S02]  /*03e0*/  UISETP.EQ.U32.AND UP1, UPT, UR4, URZ, UPT ;  /* 0x000000ff0400728c */ /* 0x000fe4000bf22070 */
[----:B------:R-:W-:Y:S02]  /*03f0*/  UPLOP3.LUT UP2, UPT, UPT, UPT, UPT, 0x80, 0x8 ;  /* 0x000000000008789c */ /* 0x000fe40003f4f070 */
[----:B---3--:R-:W-:-:S04]  /*0400*/  UISETP.NE.U32.AND UP0, UPT, UR6, URZ, UPT ;  /* 0x000000ff0600728c */ /* 0x008fc8000bf05070 */
[----:B------:R-:W-:-:S04]  /*0410*/  UISETP.NE.AND.EX UP0, UPT, UR7, URZ, UPT, UP0 ;  /* 0x000000ff0700728c */ /* 0x000fc8000bf05300 */
[----:B------:R-:W-:-:S04]  /*0420*/  UISETP.EQ.OR.EX UP3, UPT, UR5, URZ, !UP0, UP1 ;  /* 0x000000ff0500728c */ /* 0x000fc8000c762710 */
[----:B------:R-:W-:-:S05]  /*0430*/  UP2UR UR44, UPR, URZ, 0x8 ;  /* 0x00000008ff2c7883 */ /* 0x000fca0008000000 */
[----:B------:R-:W-:Y:S07]  /*0440*/  BRA.U !UP3, `(.L_x_8) ;  /* 0x000000010b207547 */ /* 0x000fee000b800000 */
[----:B------:R-:W-:Y:S01]  /*0450*/  UISETP.NE.U32.AND UP2, UPT, UR4, URZ, UPT ;  /* 0x000000ff0400728c */ /* 0x000fe2000bf45070 */
[----:B-----5:R-:W-:Y:S01]  /*0460*/  FSETP.NEU.AND P0, PT, R81, RZ, PT ;  /* 0x000000ff5100720b */ /* 0x020fe20003f0d000 */
[----:B------:R-:W-:Y:S02]  /*0470*/  USEL UR4, URZ, 0xffffffff, UP0 ;  /* 0xffffffffff047887 */ /* 0x000fe40008000000 */
[----:B------:R-:W-:-:S10]  /*0480*/  UISETP.NE.AND.EX UP2, UPT, UR5, URZ, UPT, UP2 ;  /* 0x000000ff0500728c */ /* 0x000fd4000bf45320 */
[----:B------:R-:W-:Y:S01]  /*0490*/  VOTEU.ANY UP1, P0 ;  /* 0x0000000000ff7886 */ /* 0x000fe20000020100 */
[----:B------:R-:W-:-:S04]  /*04a0*/  @!UP2 USEL UR4, URZ, 0xffffffff, UP1 ;  /* 0xffffffffff04a887 */ /* 0x000fc80008800000 */
[----:B------:R-:W-:-:S04]  /*04b0*/  ULOP3.LUT UR4, UR4, 0x1, URZ, 0xc0, !UPT ;  /* 0x0000000104047892 */ /* 0x000fc8000f8ec0ff */
[----:B------:R-:W-:-:S11]  /*04c0*/  UISETP.NE.U32.AND UP2, UPT, UR4, 0x1, UPT ;  /* 0x000000010400788c */ /* 0x000fd6000bf45070 */
.L_x_8:
[----:B-1----:R-:W1:Y:S01]  /*04d0*/  SHFL.IDX PT, R2, R169, RZ, 0x1f ;  /* 0x00001fffa9027589 */ /* 0x002e6200000e0000 */
[----:B------:R-:W-:-:S04]  /*04e0*/  UISETP.NE.AND UP1, UPT, UR8, 0x2, UPT ;  /* 0x000000020800788c */ /* 0x000fc8000bf25270 */
[----:B------:R-:W-:Y:S01]  /*04f0*/  USEL UR13, URZ, 0x1, UP1 ;  /* 0x00000001ff0d7887 */ /* 0x000fe20008800000 */
[----:B-1----:R-:W-:-:S13]  /*0500*/  ISETP.NE.AND P0, PT, R2, RZ, PT ;  /* 0x000000ff0200720c */ /* 0x002fda0003f05270 */
[----:B------:R-:W-:Y:S05]  /*0510*/  @P0 BRA `(.L_x_9) ;  /* 0x0000000000680947 */ /* 0x000fea0003800000 */
[----:B------:R-:W1:Y:S01]  /*0520*/  S2UR UR5, SR_CgaCtaId ;  /* 0x00000000000579c3 */ /* 0x000e620000008800 */
[----:B------:R-:W-:Y:S01]  /*0530*/  UMOV UR6, 0x400 ;  /* 0x0000040000067882 */ /* 0x000fe20000000000 */
[----:B------:R-:W-:Y:S01]  /*0540*/  UMOV UR4, 0x1 ;  /* 0x0000000100047882 */ /* 0x000fe20000000000 */
[----:B------:R-:W-:Y:S01]  /*0550*/  ELECT P0, URZ, PT ;  /* 0x0000000000ff782f */ /* 0x000fe20003800000 */
[----:B-1----:R-:W-:Y:S02]  /*0560*/  ULEA UR5, UR5, UR6, 0x18 ;  /* 0x0000000605057291 */ /* 0x002fe4000f8ec0ff */
[----:B------:R-:W-:-:S04]  /*0570*/  UIADD3 UR6, UPT, UPT, -UR4, 0x100000, URZ ;  /* 0x0010000004067890 */ /* 0x000fc8000fffe1ff */
[----:B------:R-:W-:Y:S02]  /*0580*/  USHF.L.U32 UR7, UR6, 0xb, URZ ;  /* 0x0000000b06077899 */ /* 0x000fe400080006ff */
[----:B------:R-:W-:Y:S01]  /*0590*/  USHF.L.U32 UR6, UR6, 0x1, URZ ;  /* 0x0000000106067899 */ /* 0x000fe200080006ff */
[----:B------:R-:W1:Y:S11]  /*05a0*/  FENCE.VIEW.ASYNC.S ;  /* 0x00000000000073c6 */ /* 0x000e760000000000 */
[----:B-1----:R1:W3:Y:S01]  /*05b0*/  SYNCS.EXCH.64 URZ, [UR5], UR6 ;  /* 0x0000000605ff75b2 */ /* 0x0022e20008000100 */
[----:B------:R1:W4:Y:S01]  /*05c0*/  SYNCS.EXCH.64 URZ, [UR5+0x40], UR6 ;  /* 0x0000400605ff75b2 */ /* 0x0003220008000100 */
[----:B------:R1:W1:Y:S01]  /*05d0*/  SYNCS.EXCH.64 URZ, [UR5+0x8], UR6 ;  /* 0x0000080605ff75b2 */ /* 0x0002620008000100 */
        /* <DEDUP_REMOVED lines=13> */
[----:B------:R-:W-:Y:S01]  /*06b0*/  NOP ;  /* 0x0000000000007918 */ /* 0x000fe20000000000 */
.L_x_9:
[----:B------:R-:W2:Y:S01]  /*06c0*/  SHFL.IDX PT, R2, R169, RZ, 0x1f ;  /* 0x00001fffa9027589 */ /* 0x000ea200000e0000 */
[----:B------:R-:W-:Y:S01]  /*06d0*/  NOP ;  /* 0x0000000000007918 */ /* 0x000fe20000000000 */
[----:B--2---:R-:W-:-:S13]  /*06e0*/  ISETP.NE.AND P0, PT, R2, 0x1, PT ;  /* 0x000000010200780c */ /* 0x004fda0003f05270 */
[----:B------:R-:W-:Y:S05]  /*06f0*/  @P0 BRA `(.L_x_10) ;  /* 0x0000000000400947 */ /* 0x000fea0003800000 */
[----:B-1----:R-:W1:Y:S01]  /*0700*/  S2UR UR6, SR_CgaCtaId ;  /* 0x00000000000679c3 */ /* 0x002e620000008800 */
[----:B------:R-:W-:Y:S01]  /*0710*/  UMOV UR7, 0x400 ;  /* 0x0000040000077882 */ /* 0x000fe20000000000 */
[----:B------:R-:W-:Y:S01]  /*0720*/  UMOV UR5, 0x20 ;  /* 0x0000002000057882 */ /* 0x000fe20000000000 */
[----:B------:R-:W-:Y:S01]  /*0730*/  UMOV UR4, 0x80 ;  /* 0x0000008000047882 */ /* 0x000fe20000000000 */
[----:B------:R-:W-:-:S04]  /*0740*/  UIADD3 UR10, UPT, UPT, -UR5, 0x100000, URZ ;  /* 0x00100000050a7890 */ /* 0x000fc8000fffe1ff */
[----:B------:R-:W-:Y:S02]  /*0750*/  USHF.L.U32 UR11, UR10, 0xb, URZ ;  /* 0x0000000b0a0b7899 */ /* 0x000fe400080006ff */
[----:B------:R-:W-:Y:S02]  /*0760*/  USHF.L.U32 UR10, UR10, 0x1, URZ ;  /* 0x000000010a0a7899 */ /* 0x000fe400080006ff */
[----:B------:R-:W-:-:S04]  /*0770*/  UIADD3 UR4, UPT, UPT, -UR4, 0x100000, URZ ;  /* 0x0010000004047890 */ /* 0x000fc8000fffe1ff */
[----:B------:R-:W-:Y:S02]  /*0780*/  USHF.L.U32 UR5, UR4, 0xb, URZ ;  /* 0x0000000b04057899 */ /* 0x000fe400080006ff */
[----:B------:R-:W-:Y:S01]  /*0790*/  USHF.L.U32 UR4, UR4, 0x1, URZ ;  /* 0x0000000104047899 */ /* 0x000fe200080006ff */
[----:B------:R-:W-:Y:S01]  /*07a0*/  ELECT P0, URZ, PT ;  /* 0x0000000000ff782f */ /* 0x000fe20003800000 */
[----:B-1----:R-:W-:Y:S01]  /*07b0*/  ULEA UR6, UR6, UR7, 0x18 ;  /* 0x0000000706067291 */ /* 0x002fe2000f8ec0ff */
[----:B------:R-:W1:Y:S11]  /*07c0*/  FENCE.VIEW.ASYNC.S ;  /* 0x00000000000073c6 */ /* 0x000e760000000000 */
[----:B-1----:R2:W1:Y:S01]  /*07d0*/  SYNCS.EXCH.64 URZ, [UR6+0x80], UR10 ;  /* 0x0000800a06ff75b2 */ /* 0x0024620008000100 */
[----:B------:R2:W1:Y:S02]  /*07e0*/  SYNCS.EXCH.64 URZ, [UR6+0x88], UR4 ;  /* 0x0000880406ff75b2 */ /* 0x0004640008000100 */
[----:B--2---:R-:W-:Y:S01]  /*07f0*/  NOP ;  /* 0x0000000000007918 */ /* 0x004fe20000000000 */
.L_x_10:
[----:B------:R-:W2:Y:S01]  /*0800*/  SHFL.IDX PT, R2, R169, RZ, 0x1f ;  /* 0x00001fffa9027589 */ /* 0x000ea200000e0000 */
[----:B------:R-:W-:Y:S01]  /*0810*/  NOP ;  /* 0x0000000000007918 */ /* 0x000fe20000000000 */
[----:B--2---:R-:W-:-:S13]  /*0820*/  ISETP.NE.AND P0, PT, R2, 0x3, PT ;  /* 0x000000030200780c */ /* 0x004fda0003f05270 */
[----:B------:R-:W-:Y:S05]  /*0830*/  @P0 BRA `(.L_x_11) ;  /* 0x0000000000300947 */ /* 0x000fea0003800000 */
[----:B-1----:R-:W1:Y:S01]  /*0840*/  S2UR UR5, SR_CgaCtaId ;  /* 0x00000000000579c3 */ /* 0x002e620000008800 */
        /* <DEDUP_REMOVED lines=8> */
[----:B-1----:R2:W1:Y:S01]  /*08d0*/  SYNCS.EXCH.64 URZ, [UR5+0x90], UR6 ;  /* 0x0000900605ff75b2 */ /* 0x0024620008000100 */
[----:B------:R2:W1:Y:S02]  /*08e0*/  SYNCS.EXCH.64 URZ, [UR5+0x98], UR6 ;  /* 0x0000980605ff75b2 */ /* 0x0004640008000100 */
[----:B--2---:R-:W-:Y:S01]  /*08f0*/  NOP ;  /* 0x0000000000007918 */ /* 0x004fe20000000000 */
.L_x_11:
[----:B------:R-:W2:Y:S01]  /*0900*/  SHFL.IDX PT, R2, R169, RZ, 0x1f ;  /* 0x00001fffa9027589 */ /* 0x000ea200000e0000 */
[----:B------:R-:W-:Y:S01]  /*0910*/  NOP ;  /* 0x0000000000007918 */ /* 0x000fe20000000000 */
[----:B--2---:R-:W-:-:S13]  /*0920*/  ISETP.NE.AND P0, PT, R2, 0x4, PT ;  /* 0x000000040200780c */ /* 0x004fda0003f05270 */
[----:B------:R-:W-:Y:S05]  /*0930*/  @P0 BRA `(.L_x_12) ;  /* 0x00000000004c0947 */ /* 0x000fea0003800000 */
[----:B-1----:R-:W1:Y:S01]  /*0940*/  S2UR UR5, SR_CgaCtaId ;  /* 0x00000000000579c3 */ /* 0x002e620000008800 */
[----:B------:R-:W-:Y:S01]  /*0950*/  UMOV UR7, 0x100 ;  /* 0x0000010000077882 */ /* 0x000fe20000000000 */
[----:B------:R-:W-:Y:S01]  /*0960*/  UMOV UR6, 0x400 ;  /* 0x0000040000067882 */ /* 0x000fe20000000000 */
[----:B------:R-:W-:Y:S01]  /*0970*/  USEL UR7, UR7, 0xe0, UP2 ;  /* 0x000000e007077887 */ /* 0x000fe20009000000 */
[----:B------:R-:W-:Y:S01]  /*0980*/  UMOV UR4, 0x1 ;  /* 0x0000000100047882 */ /* 0x000fe20000000000 */
[----:B------:R-:W-:Y:S01]  /*0990*/  ELECT P0, URZ, PT ;  /* 0x0000000000ff782f */ /* 0x000fe20003800000 */
[----:B------:R-:W-:-:S04]  /*09a0*/  UIADD3 UR10, UPT, UPT, -UR4, 0x100000, URZ ;  /* 0x00100000040a7890 */ /* 0x000fc8000fffe1ff */
[----:B------:R-:W-:Y:S02]  /*09b0*/  USHF.L.U32 UR11, UR10, 0xb, URZ ;  /* 0x0000000b0a0b7899 */ /* 0x000fe400080006ff */
[----:B------:R-:W-:Y:S02]  /*09c0*/  USHF.L.U32 UR10, UR10, 0x1, URZ ;  /* 0x000000010a0a7899 */ /* 0x000fe400080006ff */
[----:B-1----:R-:W-:Y:S02]  /*09d0*/  ULEA UR5, UR5, UR6, 0x18 ;  /* 0x0000000605057291 */ /* 0x002fe4000f8ec0ff */
[----:B------:R-:W-:-:S04]  /*09e0*/  UIADD3 UR6, UPT, UPT, -UR7, 0x100000, URZ ;  /* 0x0010000007067890 */ /* 0x000fc8000fffe1ff */
[----:B------:R-:W-:Y:S02]  /*09f0*/  USHF.L.U32 UR7, UR6, 0xb, URZ ;  /* 0x0000000b06077899 */ /* 0x000fe400080006ff */
[----:B------:R-:W-:Y:S01]  /*0a00*/  USHF.L.U32 UR6, UR6, 0x1, URZ ;  /* 0x0000000106067899 */ /* 0x000fe200080006ff */
[----:B------:R-:W1:Y:S03]  /*0a10*/  FENCE.VIEW.ASYNC.S ;  /* 0x00000000000073c6 */ /* 0x000e660000000000 */
[----:B-1----:R2:W1:Y:S08]  /*0a20*/  SYNCS.EXCH.64 URZ, [UR5+0xa0], UR10 ;  /* 0x0000a00a05ff75b2 */ /* 0x0024700008000100 */
[----:B------:R2:W1:Y:S01]  /*0a30*/  SYNCS.EXCH.64 URZ, [UR5+0xb0], UR6 ;  /* 0x0000b00605ff75b2 */ /* 0x0004620008000100 */
[----:B------:R2:W1:Y:S01]  /*0a40*/  SYNCS.EXCH.64 URZ, [UR5+0xa8], UR10 ;  /* 0x0000a80a05ff75b2 */ /* 0x0004620008000100 */
[----:B------:R2:W1:Y:S02]  /*0a50*/  SYNCS.EXCH.64 URZ, [UR5+0xb8], UR6 ;  /* 0x0000b80605ff75b2 */ /* 0x0004640008000100 */
[----:B--2---:R-:W-:Y:S01]  /*0a60*/  NOP ;  /* 0x0000000000007918 */ /* 0x004fe20000000000 */
.L_x_12:
        /* <DEDUP_REMOVED lines=18> */
[----:B------:R2:W1:Y:S01]  /*0b90*/  SYNCS.EXCH.64 URZ, [UR6+0xe0], UR4 ;  /* 0x0000e00406ff75b2 */ /* 0x0004620008000100 */
[----:B------:R2:W1:Y:S01]  /*0ba0*/  SYNCS.EXCH.64 URZ, [UR6+0xc8], UR10 ;  /* 0x0000c80a06ff75b2 */ /* 0x0004620008000100 */
[----:B------:R2:W1:Y:S01]  /*0bb0*/  SYNCS.EXCH.64 URZ, [UR6+0xe8], UR4 ;  /* 0x0000e80406ff75b2 */ /* 0x0004620008000100 */
[----:B------:R2:W1:Y:S01]  /*0bc0*/  SYNCS.EXCH.64 URZ, [UR6+0xd0], UR10 ;  /* 0x0000d00a06ff75b2 */ /* 0x0004620008000100 */
[----:B------:R2:W1:Y:S01]  /*0bd0*/  SYNCS.EXCH.64 URZ, [UR6+0xf0], UR4 ;  /* 0x0000f00406ff75b2 */ /* 0x0004620008000100 */
[----:B------:R2:W1:Y:S01]  /*0be0*/  SYNCS.EXCH.64 URZ, [UR6+0xd8], UR10 ;  /* 0x0000d80a06ff75b2 */ /* 0x0004620008000100 */
[----:B------:R2:W1:Y:S02]  /*0bf0*/  SYNCS.EXCH.64 URZ, [UR6+0xf8], UR4 ;  /* 0x0000f80406ff75b2 */ /* 0x0004640008000100 */
[----:B--2---:R-:W-:Y:S01]  /*0c00*/  NOP ;  /* 0x0000000000007918 */ /* 0x004fe20000000000 */
.L_x_13:
        /* <DEDUP_REMOVED lines=14> */
[----:B------:R2:W1:Y:S01]  /*0cf0*/  SYNCS.EXCH.64 URZ, [UR5+0x110], UR6 ;  /* 0x0001100605ff75b2 */ /* 0x0004620008000100 */
[----:B------:R2:W1:Y:S01]  /*0d00*/  SYNCS.EXCH.64 URZ, [UR5+0x108], UR6 ;  /* 0x0001080605ff75b2 */ /* 0x0004620008000100 */
[----:B------:R2:W1:Y:S02]  /*0d10*/  SYNCS.EXCH.64 URZ, [UR5+0x118], UR6 ;  /* 0x0001180605ff75b2 */ /* 0x0004640008000100 */
[----:B--2---:R-:W-:Y:S01]  /*0d20*/  NOP ;  /* 0x0000000000007918 */ /* 0x004fe20000000000 */
.L_x_14:
[----:B-1----:R-:W1:Y:S01]  /*0d30*/  S2UR UR5, SR_CTAID.X ;  /* 0x00000000000579c3 */ /* 0x002e620000002500 */
[----:B------:R-:W-:-:S05]  /*0d40*/  CS2R.32 R165, SR_CgaSize ;  /* 0x0000000000a57805 */ /* 0x000fca0000008a00 */
[----:B------:R-:W-:-:S05]  /*0d50*/  IMAD R165, R165, -0xa0, RZ ;  /* 0xffffff60a5a57824 */ /* 0x000fca00078e02ff */
[----:B------:R-:W-:-:S14]  /*0d60*/  R2UR UR7, R165 ;  /* 0x00000000a50772ca */ /* 0x000fdc00000e0000 */
[----:B------:R-:W2:Y:S01]  /*0d70*/  LDCU UR7, c[0x0][UR7+0x2b0] ;  /* 0x00005600070777ac */ /* 0x000ea20008000800 */
[----:B------:R-:W-:Y:S01]  /*0d80*/  NOP ;  /* 0x0000000000007918 */ /* 0x000fe20000000000 */
[----:B------:R-:W-:-:S05]  /*0d90*/  CS2R.32 R165, SR_CgaSize ;  /* 0x0000000000a57805 */ /* 0x000fca0000008a00 */
[----:B------:R-:W-:-:S05]  /*0da0*/  IMAD R165, R165, -0xa0, RZ ;  /* 0xffffff60a5a57824 */ /* 0x000fca00078e02ff */
[----:B------:R-:W-:-:S14]  /*0db0*/  R2UR UR6, R165 ;  /* 0x00000000a50672ca */ /* 0x000fdc00000e0000 */
[----:B------:R-:W3:Y:S01]  /*0dc0*/  LDCU UR6, c[0x0][UR6+0x2b4] ;  /* 0x00005680060677ac */ /* 0x000ee20008000800 */
[----:B------:R-:W4:Y:S08]  /*0dd0*/  S2UR UR4, SR_CTAID.Y ;  /* 0x00000000000479c3 */ /* 0x000f300000002600 */
[----:B------:R-:W3:Y:S01]  /*0de0*/  LDC R9, c[0x0][0xb24] ;  /* 0x0002c900ff097b82 */ /* 0x000ee20000000800 */
[----:B-1----:R-:W-:-:S02]  /*0df0*/  I2FP.F32.U32 R5, UR5 ;  /* 0x0000000500057c45 */ /* 0x002fc40008201000 */
[----:B------:R-:W-:-:S05]  /*0e00*/  CS2R.32 R3, SR_CgaSize ;  /* 0x0000000000037805 */ /* 0x000fca0000008a00 */
[----:B------:R-:W-:-:S06]  /*0e10*/  IMAD R3, R3, -0xa0, RZ ;  /* 0xffffff6003037824 */ /* 0x000fcc00078e02ff */
[----:B------:R-:W1:Y:S01]  /*0e20*/  LDC R3, c[0x0][R3+0x2a0] ;  /* 0x0000a80003037b82 */ /* 0x000e620000000800 */
[----:B------:R-:W-:Y:S01]  /*0e30*/  MOV R165, UR5 ;  /* 0x0000000500a57c02 */ /* 0x000fe20008000f00 */
[----:B--2---:R-:W-:Y:S01]  /*0e40*/  FMUL R5, R5, UR7 ;  /* 0x0000000705057c20 */ /* 0x004fe20008400000 */
[----:B----4-:R-:W-:Y:S02]  /*0e50*/  I2FP.F32.U32 R4, UR4 ;  /* 0x0000000400047c45 */ /* 0x010fe40008201000 */
[----:B------:R-:W-:-:S05]  /*0e60*/  CS2R.32 R2, SR_CgaSize ;  /* 0x0000000000027805 */ /* 0x000fca0000008a00 */
[----:B------:R-:W-:-:S06]  /*0e70*/  IMAD R2, R2, -0xa0, RZ ;  /* 0xffffff6002027824 */ /* 0x000fcc00078e02ff */
[----:B------:R-:W2:Y:S01]  /*0e80*/  LDC R2, c[0x0][R2+0x2a4] ;  /* 0x0000a90002027b82 */ /* 0x000ea20000000800 */
[----:B------:R-:W4:Y:S01]  /*0e90*/  F2I.U32.TRUNC.NTZ R154, R5 ;  /* 0x00000005009a7305 */ /* 0x000f22000020f000 */
[----:B------:R-:W-:Y:S01]  /*0ea0*/  MOV R155, UR4 ;  /* 0x00000004009b7c02 */ /* 0x000fe20008000f00 */
[----:B---3--:R-:W-:-:S05]  /*0eb0*/  FMUL R4, R4, UR6 ;  /* 0x0000000604047c20 */ /* 0x008fca0008400000 */
[----:B------:R-:W-:Y:S01]  /*0ec0*/  BAR.SYNC.DEFER_BLOCKING 0x0 ;  /* 0x0000000000007b1d */ /* 0x000fe20000010000 */
[----:B------:R-:W-:-:S05]  /*0ed0*/  ISETP.GE.AND P0, PT, R9, 0x1, PT ;  /* 0x000000010900780c */ /* 0x000fca0003f06270 */
[----:B------:R-:W3:Y:S02]  /*0ee0*/  F2I.U32.TRUNC.NTZ R143, R4 ;  /* 0x00000004008f7305 */ /* 0x000ee4000020f000 */
[----:B------:R-:W2:Y:S01]  /*0ef0*/  S2UR UR36, SR_CTAID.Z ;  /* 0x00000000002479c3 */ /* 0x000ea20000002700 */
[----:B----4-:R-:W-:-:S05]  /*0f00*/  IADD3 R154, PT, PT, -R154, RZ, RZ ;  /* 0x000000ff9a9a7210 */ /* 0x010fca0007ffe1ff */
[----:B-1----:R-:W-:Y:S01]  /*0f10*/  IMAD R154, R3, R154, UR5 ;  /* 0x00000005039a7e24 */ /* 0x002fe2000f8e029a */
[----:B---3--:R-:W-:-:S05]  /*0f20*/  IADD3 R143, PT, PT, -R143, RZ, RZ ;  /* 0x000000ff8f8f7210 */ /* 0x008fca0007ffe1ff */
[----:B--2---:R-:W-:Y:S01]  /*0f30*/  IMAD R143, R2, R143, UR4 ;  /* 0x00000004028f7e24 */ /* 0x004fe2000f8e028f */
[----:B------:R-:W-:Y:S06]  /*0f40*/  @!P0 BRA `(.L_x_15) ;  /* 0x0000000000b88947 */ /* 0x000fec0003800000 */
[----:B------:R-:W1:Y:S01]  /*0f50*/  LDC.64 R4, c[0x0][0xb18] ;  /* 0x0002c600ff047b82 */ /* 0x000e620000000a00 */
[----:B------:R-:W-:-:S07]  /*0f60*/  ISETP.NE.AND P0, PT, R9, 0x1, PT ;  /* 0x000000010900780c */ /* 0x000fce0003f05270 */
[----:B------:R-:W2:Y:S08]  /*0f70*/  LDC R10, c[0x0][0xb0c] ;  /* 0x0002c300ff0a7b82 */ /* 0x000eb00000000800 */
[----:B------:R-:W3:Y:S08]  /*0f80*/  LDC R11, c[0x0][0x370] ;  /* 0x0000dc00ff0b7b82 */ /* 0x000ef00000000800 */
[----:B------:R-:W4:Y:S01]  /*0f90*/  LDC R12, c[0x0][0x374] ;  /* 0x0000dd00ff0c7b82 */ /* 0x000f220000000800 */
[----:B-1----:R-:W-:-:S07]  /*0fa0*/  ISETP.NE.AND P1, PT, R4, 0x1, PT ;  /* 0x000000010400780c */ /* 0x002fce0003f25270 */
[----:B------:R-:W3:Y:S01]  /*0fb0*/  LDC.64 R6, c[0x0][0xb10] ;  /* 0x0002c400ff067b82 */ /* 0x000ee20000000a00 */
[----:B--2---:R-:W-:-:S07]  /*0fc0*/  ISETP.NE.AND P2, PT, R10, 0x1, PT ;  /* 0x000000010a00780c */ /* 0x004fce0003f45270 */
[----:B------:R-:W1:Y:S08]  /*0fd0*/  LDC R8, c[0x0][0xb20] ;  /* 0x0002c800ff087b82 */ /* 0x000e700000000800 */
[----:B------:R-:W2:Y:S01]  /*0fe0*/  LDC.64 R2, c[0x0][0xb28] ;  /* 0x0002ca00ff027b82 */ /* 0x000ea20000000a00 */
[----:B----4-:R-:W-:-:S04]  /*0ff0*/  IMAD.HI.U32 R13, R12, R5, RZ ;  /* 0x000000050c0d7227 */ /* 0x010fc800078e00ff */
[----:B------:R-:W-:-:S04]  /*1000*/  IMAD.HI.U32 R5, R155, R5, RZ ;  /* 0x000000059b057227 */ /* 0x000fc800078e00ff */
[----:B---3--:R-:W-:-:S04]  /*1010*/  IMAD.HI.U32 R14, R11, R6, RZ ;  /* 0x000000060b0e7227 */ /* 0x008fc800078e00ff */
[----:B------:R-:W-:Y:S01]  /*1020*/  IMAD.HI.U32 R16, R165, R6, RZ ;  /* 0x00000006a5107227 */ /* 0x000fe200078e00ff */
[-C--:B------:R-:W-:Y:S02]  /*1030*/  @P2 SHF.R.U32.HI R11, RZ, R7.reuse, R14 ;  /* 0x00000007ff0b2219 */ /* 0x080fe4000001160e */
[-C--:B-1----:R-:W-:Y:S02]  /*1040*/  @P1 SHF.R.U32.HI R12, RZ, R8.reuse, R13 ;  /* 0x00000008ff0c1219 */ /* 0x082fe4000001160d */
[----:B------:R-:W-:Y:S02]  /*1050*/  SHF.R.U32.HI R8, RZ, R8, R5 ;  /* 0x00000008ff087219 */ /* 0x000fe40000011605 */
[----:B------:R-:W-:Y:S02]  /*1060*/  SHF.R.U32.HI R16, RZ, R7, R16 ;  /* 0x00000007ff107219 */ /* 0x000fe40000011610 */
[----:B------:R-:W-:Y:S01]  /*1070*/  SEL R5, R155, R8, !P1 ;  /* 0x000000089b057207 */ /* 0x000fe20004800000 */
[----:B--2---:R-:W-:Y:S01]  /*1080*/  IMAD.HI.U32 R14, R12, R2, RZ ;  /* 0x000000020c0e7227 */ /* 0x004fe200078e00ff */
[----:B------:R-:W-:-:S03]  /*1090*/  SEL R7, R165, R16, !P2 ;  /* 0x00000010a5077207 */ /* 0x000fc60005000000 */
[----:B------:R-:W-:Y:S01]  /*10a0*/  IMAD.HI.U32 R6, R11, R2, RZ ;  /* 0x000000020b067227 */ /* 0x000fe200078e00ff */
[----:B------:R-:W-:-:S04]  /*10b0*/  @P0 SHF.R.U32.HI R12, RZ, R3, R14 ;  /* 0x00000003ff0c0219 */ /* 0x000fc8000001160e */
[----:B------:R-:W-:Y:S01]  /*10c0*/  @P0 SHF.R.U32.HI R11, RZ, R3, R6 ;  /* 0x00000003ff0b0219 */ /* 0x000fe20000011606 */
[----:B------:R-:W-:-:S04]  /*10d0*/  IMAD R12, R12, R9, RZ ;  /* 0x000000090c0c7224 */ /* 0x000fc800078e02ff */
[----:B------:R-:W-:Y:S01]  /*10e0*/  IMAD R6, R11, R9, RZ ;  /* 0x000000090b067224 */ /* 0x000fe200078e02ff */
[----:B------:R-:W-:-:S04]  /*10f0*/  ISETP.GE.AND P1, PT, R5, R12, PT ;  /* 0x0000000c0500720c */ /* 0x000fc80003f26270 */
[----:B------:R-:W-:Y:S01]  /*1100*/  ISETP.GE.OR P1, PT, R7, R6, P1 ;  /* 0x000000060700720c */ /* 0x000fe20000f26670 */
[----:B------:R-:W-:-:S05]  /*1110*/  IMAD.HI.U32 R6, R5, R2, RZ ;  /* 0x0000000205067227 */ /* 0x000fca00078e00ff */
[----:B------:R-:W-:-:S04]  /*1120*/  SHF.R.U32.HI R6, RZ, R3, R6 ;  /* 0x00000003ff067219 */ /* 0x000fc80000011606 */
[----:B------:R-:W-:-:S03]  /*1130*/  SEL R6, R5, R6, !P0 ;  /* 0x0000000605067207 */ /* 0x000fc60004000000 */
[----:B------:R-:W-:Y:S01]  /*1140*/  @!P1 IMAD.HI.U32 R8, R7, R2, RZ ;  /* 0x0000000207089227 */ /* 0x000fe200078e00ff */
[----:B------:R-:W-:-:S04]  /*1150*/  IADD3 R2, PT, PT, -R6, RZ, RZ ;  /* 0x000000ff06027210 */ /* 0x000fc80007ffe1ff */
[----:B------:R-:W-:Y:S01]  /*1160*/  @!P1 SHF.R.U32.HI R8, RZ, R3, R8 ;  /* 0x00000003ff089219 */ /* 0x000fe20000011608 */
[----:B------:R-:W-:-:S03]  /*1170*/  IMAD R2, R9, R2, R5 ;  /* 0x0000000209027224 */ /* 0x000fc600078e0205 */
[----:B------:R-:W-:Y:S02]  /*1180*/  @!P1 SEL R3, R7, R8, !P0 ;  /* 0x0000000807039207 */ /* 0x000fe40004000000 */
[----:B------:R-:W-:-:S03]  /*1190*/  IADD3 R8, PT, PT, -R5, RZ, RZ ;  /* 0x000000ff05087210 */ /* 0x000fc60007ffe1ff */
[--C-:B------:R-:W-:Y:S02]  /*11a0*/  @!P1 IMAD.IADD R6, R6, 0x1, -R3.reuse ;  /* 0x0000000106069824 */ /* 0x100fe400078e0a03 */
[----:B------:R-:W-:Y:S01]  /*11b0*/  @!P1 IMAD R3, R2, R11, R3 ;  /* 0x0000000b02039224 */ /* 0x000fe200078e0203 */
[----:B------:R-:W-:Y:S01]  /*11c0*/  IADD3 R2, PT, PT, -R7, RZ, RZ ;  /* 0x000000ff07027210 */ /* 0x000fe20007ffe1ff */
[----:B------:R-:W-:Y:S02]  /*11d0*/  @!P1 IMAD R5, R6, R9, R7 ;  /* 0x0000000906059224 */ /* 0x000fe400078e0207 */
[----:B------:R-:W-:Y:S02]  /*11e0*/  IMAD R8, R4, R8, R155 ;  /* 0x0000000804087224 */ /* 0x000fe400078e029b */
[----:B------:R-:W-:Y:S02]  /*11f0*/  @!P1 IMAD.MOV.U32 R7, RZ, RZ, R3 ;  /* 0x000000ffff079224 */ /* 0x000fe400078e0003 */
[----:B------:R-:W-:-:S02]  /*1200*/  IMAD R2, R10, R2, R165 ;  /* 0x000000020a027224 */ /* 0x000fc400078e02a5 */
[----:B------:R-:W-:Y:S02]  /*1210*/  IMAD R155, R5, R4, R8 ;  /* 0x00000004059b7224 */ /* 0x000fe400078e0208 */
[----:B------:R-:W-:Y:S02]  /*1220*/  IMAD R165, R7, R10, R2 ;  /* 0x0000000a07a57224 */ /* 0x000fe400078e0202 */
.L_x_15:
[----:B------:R-:W1:Y:S01]  /*1230*/  LDCU UR4, c[0x0][0xb30] ;  /* 0x00016600ff0477ac */ /* 0x000e620008000800 */
[----:B------:R-:W2:Y:S08]  /*1240*/  S2UR UR37, SR_CgaCtaId ;  /* 0x00000000002579c3 */ /* 0x000eb00000008800 */
[----:B------:R-:W3:Y:S01]  /*1250*/  LDC R72, c[0x0][0xb24] ;  /* 0x0002c900ff487b82 */ /* 0x000ee20000000800 */
[----:B-1----:R-:W-:-:S09]  /*1260*/  UISETP.NE.AND UP1, UPT, UR4, 0x1, UPT ;  /* 0x000000010400788c */ /* 0x002fd2000bf25270 */
[----:B--2---:R-:W-:Y:S05]  /*1270*/  BRA.U UP1, `(.L_x_16) ;  /* 0x0000000101407547 */ /* 0x004fea000b800000 */
[----:B------:R-:W1:Y:S08]  /*1280*/  LDC.64 R4, c[0x0][0xb10] ;  /* 0x0002c400ff047b82 */ /* 0x000e700000000a00 */
[----:B------:R-:W2:Y:S08]  /*1290*/  LDC.64 R2, c[0x0][0xb18] ;  /* 0x0002c600ff027b82 */ /* 0x000eb00000000a00 */
[----:B------:R-:W4:Y:S08]  /*12a0*/  LDC R6, c[0x0][0xb20] ;  /* 0x0002c800ff067b82 */ /* 0x000f300000000800 */
[----:B------:R-:W3:Y:S01]  /*12b0*/  LDC R8, c[0x0][0xb0c] ;  /* 0x0002c300ff087b82 */ /* 0x000ee20000000800 */
[----:B-1----:R-:W-:-:S05]  /*12c0*/  IMAD.HI.U32 R4, R165, R4, RZ ;  /* 0x00000004a5047227 */ /* 0x002fca00078e00ff */
[----:B------:R-:W-:Y:S01]  /*12d0*/  SHF.R.U32.HI R4, RZ, R5, R4 ;  /* 0x00000005ff047219 */ /* 0x000fe20000011604 */
[----:B--2---:R-:W-:Y:S01]  /*12e0*/  IMAD.HI.U32 R3, R155, R3, RZ ;  /* 0x000000039b037227 */ /* 0x004fe200078e00ff */
[----:B------:R-:W-:-:S04]  /*12f0*/  ISETP.NE.AND P0, PT, R2, 0x1, PT ;  /* 0x000000010200780c */ /* 0x000fc80003f05270 */
[----:B----4-:R-:W-:-:S04]  /*1300*/  SHF.R.U32.HI R6, RZ, R6, R3 ;  /* 0x00000006ff067219 */ /* 0x010fc80000011603 */
[----:B------:R-:W-:Y:S02]  /*1310*/  SEL R3, R155, R6, !P0 ;  /* 0x000000069b037207 */ /* 0x000fe40004000000 */
[----:B---3--:R-:W-:-:S04]  /*1320*/  ISETP.NE.AND P1, PT, R8, 0x1, PT ;  /* 0x000000010800780c */ /* 0x008fc80003f25270 */
[----:B------:R-:W-:-:S05]  /*1330*/  SEL R4, R165, R4, !P1 ;  /* 0x00000004a5047207 */ /* 0x000fca0004800000 */
[----:B------:R-:W-:Y:S02]  /*1340*/  IMAD.IADD R5, R3, 0x1, -R4 ;  /* 0x0000000103057824 */ /* 0x000fe400078e0a04 */
[----:B------:R-:W-:Y:S02]  /*1350*/  IMAD.IADD R3, R4, 0x1, -R3 ;  /* 0x0000000104037824 */ /* 0x000fe400078e0a03 */
[----:B------:R-:W-:Y:S02]  /*1360*/  IMAD R165, R5, R8, R165 ;  /* 0x0000000805a57224 */ /* 0x000fe400078e02a5 */
[----:B------:R-:W-:-:S07]  /*1370*/  IMAD R155, R3, R2, R155 ;  /* 0x00000002039b7224 */ /* 0x000fce00078e029b */
.L_x_16:
[----:B------:R-:W-:Y:S01]  /*1380*/  BAR.SYNC.DEFER_BLOCKING 0x0 ;  /* 0x0000000000007b1d */ /* 0x000fe20000010000 */
[----:B------:R-:W-:Y:S01]  /*1390*/  UISETP.NE.AND UP1, UPT, UR8, 0x2, UPT ;  /* 0x000000020800788c */ /* 0x000fe2000bf25270 */
[----:B------:R-:W-:Y:S02]  /*13a0*/  ISETP.NE.OR P5, PT, R0, 0x2, !P5 ;  /* 0x000000020000780c */ /* 0x000fe40006fa5670 */
[----:B------:R-:W-:-:S06]  /*13b0*/  LOP3.LUT R2, R166, 0x1f, RZ, 0xc0, !PT ;  /* 0x0000001fa6027812 */ /* 0x000fcc00078ec0ff */
[----:B------:R-:W-:Y:S05]  /*13c0*/  BRA.U UP1, `(.L_x_17) ;  /* 0x0000001101ec7547 */ /* 0x000fea000b800000 */
[----:B------:R-:W1:Y:S01]  /*13d0*/  LDCU UR13, c[0x0][0x38c] ;  /* 0x00007180ff0d77ac */ /* 0x000e620008000800 */
[----:B------:R-:W2:Y:S01]  /*13e0*/  LDC R9, c[0x0][0x370] ;  /* 0x0000dc00ff097b82 */ /* 0x000ea20000000800 */
[----:B------:R-:W-:Y:S01]  /*13f0*/  PLOP3.LUT P1, PT, PT, PT, UP2, 0x80, 0x8 ;  /* 0x000000000008781c */ /* 0x000fe20003f2f028 */
[----:B------:R-:W-:Y:S01]  /*1400*/  IMAD.MOV.U32 R15, RZ, RZ, 0x1 ;  /* 0x00000001ff0f7424 */ /* 0x000fe200078e00ff */
[----:B------:R-:W-:Y:S01]  /*1410*/  ISETP.EQ.OR P4, PT, R2, RZ, P5 ;  /* 0x000000ff0200720c */ /* 0x000fe20002f82670 */
[----:B------:R-:W-:Y:S01]  /*1420*/  IMAD.MOV.U32 R14, RZ, RZ, RZ ;  /* 0x000000ffff0e7224 */ /* 0x000fe200078e00ff */
[----:B------:R-:W-:Y:S02]  /*1430*/  PLOP3.LUT P1, PT, P1, PT, PT, 0x8, 0x80 ;  /* 0x000000000080781c */ /* 0x000fe40000f2e170 */
[----:B------:R-:W-:Y:S01]  /*1440*/  CS2R R12, SRZ ;  /* 0x00000000000c7805 */ /* 0x000fe2000001ff00 */
[----:B------:R-:W-:Y:S01]  /*1450*/  IMAD.MOV.U32 R10, RZ, RZ, 0x1 ;  /* 0x00000001ff0a7424 */ /* 0x000fe200078e00ff */
[----:B------:R-:W4:Y:S01]  /*1460*/  LDC R0, c[0x0][0x374] ;  /* 0x0000dd00ff007b82 */ /* 0x000f220000000800 */
[----:B------:R-:W2:Y:S01]  /*1470*/  LDCU.64 UR22, c[0x0][0x348] ;  /* 0x00006900ff1677ac */ /* 0x000ea20008000a00 */
[----:B------:R-:W-:Y:S01]  /*1480*/  UMOV UR6, URZ ;  /* 0x000000ff00067c82 */ /* 0x000fe20008000000 */
[----:B-1----:R-:W-:-:S04]  /*1490*/  UIADD3 UR5, UPT, UPT, UR13, 0x7f, URZ ;  /* 0x0000007f0d057890 */ /* 0x002fc8000fffe0ff */
[----:B------:R-:W-:-:S04]  /*14a0*/  USHF.R.S32.HI UR4, URZ, 0x1f, UR5 ;  /* 0x0000001fff047899 */ /* 0x000fc80008011405 */
[----:B------:R-:W-:-:S04]  /*14b0*/  ULEA.HI UR4, UR4, UR5, URZ, 0x7 ;  /* 0x0000000504047291 */ /* 0x000fc8000f8f38ff */
[----:B------:R-:W-:Y:S02]  /*14c0*/  USHF.R.S32.HI UR15, URZ, 0x7, UR4 ;  /* 0x00000007ff0f7899 */ /* 0x000fe40008011404 */
[----:B------:R-:W-:Y:S02]  /*14d0*/  UIADD3 UR4, UPT, UPT, UR13, -0x1, URZ ;  /* 0xffffffff0d047890 */ /* 0x000fe4000fffe0ff */
[----:B------:R-:W-:Y:S02]  /*14e0*/  UISETP.LT.U32.AND UP0, UPT, UR15, 0x8, UPT ;  /* 0x000000080f00788c */ /* 0x000fe4000bf01070 */
[----:B------:R-:W-:Y:S02]  /*14f0*/  UISETP.GE.U32.AND UP1, UPT, UR4, -0xff, UPT ;  /* 0xffffff010400788c */ /* 0x000fe4000bf26070 */
[----:B------:R-:W-:Y:S02]  /*1500*/  USEL UR14, UR15, 0x8, UP0 ;  /* 0x000000080f0e7887 */ /* 0x000fe40008000000 */
[----:B------:R-:W-:-:S02]  /*1510*/  UIADD3 UR13, UPT, UPT, UR13, 0xfe, URZ ;  /* 0x000000fe0d0d7890 */ /* 0x000fc4000fffe0ff */
[----:B------:R-:W-:Y:S02]  /*1520*/  UIADD3 UR5, UPT, UPT, UR14, -0x1, URZ ;  /* 0xffffffff0e057890 */ /* 0x000fe4000fffe0ff */
[----:B------:R-:W-:-:S03]  /*1530*/  UIADD3 UR7, UPT, UPT, UR15, -UR14, URZ ;  /* 0x8000000e0f077290 */ /* 0x000fc6000fffe0ff */
[----:B------:R-:W-:-:S04]  /*1540*/  @UP1 UIADD3 UR5, UPT, UPT, UR14, URZ, URZ ;  /* 0x000000ff0e051290 */ /* 0x000fc8000fffe0ff */
[----:B--2---:R-:W-:-:S12]  /*1550*/  UIADD3 UR5, UPT, UPT, UR5, 0x1, URZ ;  /* 0x0000000105057890 */ /* 0x004fd8000fffe0ff */
.L_x_35:
[----:B------:R-:W-:Y:S01]  /*1560*/  UISETP.NE.AND UP0, UPT, UR37, URZ, UPT ;  /* 0x000000ff2500728c */ /* 0x000fe2000bf05270 */
[----:B------:R-:W1:Y:S08]  /*1570*/  S2UR UR37, SR_CgaCtaId ;  /* 0x00000000002579c3 */ /* 0x000e700000008800 */
[----:B------:R-:W-:Y:S05]  /*1580*/  BRA.U UP0, `(.L_x_18) ;  /* 0x0000000100347547 */ /* 0x000fea000b800000 */
[----:B------:R-:W2:Y:S01]  /*1590*/  S2R R2, SR_CgaCtaId ;  /* 0x0000000000027919 */ /* 0x000ea20000008800 */
[----:B------:R-:W-:-:S04]  /*15a0*/  MOV R3, 0x400 ;  /* 0x0000040000037802 */ /* 0x000fc80000000f00 */
[----:B--2---:R-:W-:Y:S02]  /*15b0*/  LEA R3, R2, R3, 0x18 ;  /* 0x0000000302037211 */ /* 0x004fe400078ec0ff */
[----:B------:R-:W-:-:S03]  /*15c0*/  SHF.L.U32 R2, R10, 0x1f, RZ ;  /* 0x0000001f0a027819 */ /* 0x000fc600000006ff */
[----:B------:R-:W-:-:S04]  /*15d0*/  IMAD R3, R12, 0x8, R3 ;  /* 0x000000080c037824 */ /* 0x000fc800078e0203 */
[----:B------:R-:W2:Y:S02]  /*15e0*/  SYNCS.PHASECHK.TRANS64.TRYWAIT P0, [R3+URZ+0x110], R2 ;  /* 0x00011002030075a7 */ /* 0x000ea400080011ff */
[----:B--2---:R-:W-:Y:S05]  /*15f0*/  @!P0 BRA `(.L_x_19) ;  /* 0x00000054007c8947 */ /* 0x004fea0003800000 */
.L_x_99:
[----:B------:R-:W-:Y:S01]  /*1600*/  VIADD R12, R12, 0x1 ;  /* 0x000000010c0c7836 */ /* 0x000fe20000000000 */
[----:B------:R2:W-:Y:S04]  /*1610*/  SYNCS.ARRIVE.TRANS64.A1T0 RZ, [R3+URZ+0x100], RZ ;  /* 0x000100ff03ff79a7 */ /* 0x0005e800081000ff */
[----:B------:R-:W-:-:S04]  /*1620*/  ISETP.NE.AND P0, PT, R12, 0x2, PT ;  /* 0x000000020c00780c */ /* 0x000fc80003f05270 */
[----:B------:R-:W-:Y:S02]  /*1630*/  SEL R12, R12, RZ, P0 ;  /* 0x000000ff0c0c7207 */ /* 0x000fe40000000000 */
[----:B--2---:R-:W-:-:S04]  /*1640*/  SEL R3, RZ, 0x1, P0 ;  /* 0x00000001ff037807 */ /* 0x004fc80000000000 */
[----:B------:R-:W-:-:S07]  /*1650*/  LOP3.LUT R10, R10, R3, RZ, 0x3c, !PT ;  /* 0x000000030a0a7212 */ /* 0x000fce00078e3cff */
.L_x_18:
[----:B------:R-:W-:Y:S01]  /*1660*/  UMOV UR4, 0x400 ;  /* 0x0000040000047882 */ /* 0x000fe20000000000 */
[----:B------:R-:W-:Y:S01]  /*1670*/  SHF.L.U32 R2, R15, 0x1f, RZ ;  /* 0x0000001f0f027819 */ /* 0x000fe200000006ff */
[----:B-1----:R-:W-:Y:S01]  /*1680*/  ULEA UR4, UR37, UR4, 0x18 ;  /* 0x0000000425047291 */ /* 0x002fe2000f8ec0ff */
[----:B------:R-:W-:Y:S01]  /*1690*/  R2UR UR35, R165 ;  /* 0x00000000a52372ca */ /* 0x000fe200000e0000 */
[----:B------:R-:W-:Y:S01]  /*16a0*/  UISETP.GE.U32.AND UP0, UPT, UR13, 0xff, UPT ;  /* 0x000000ff0d00788c */ /* 0x000fe2000bf06070 */
[----:B------:R-:W-:Y:S01]  /*16b0*/  R2UR UR10, R155 ;  /* 0x000000009b0a72ca */ /* 0x000fe200000e0000 */
[----:B------:R-:W-:Y:S01]  /*16c0*/  ULEA UR8, UR6, UR4, 0x3 ;  /* 0x0000000406087291 */ /* 0x000fe2000f8e18ff */
[----:B------:R-:W-:-:S08]  /*16d0*/  UMOV UR24, URZ ;  /* 0x000000ff00187c82 */ /* 0x000fd00008000000 */
[----:B------:R1:W2:Y:S01]  /*16e0*/  SYNCS.PHASECHK.TRANS64.TRYWAIT P0, [UR8+0x40], R2 ;  /* 0x00004002ff0075a7 */ /* 0x0002a20008001108 */
[----:B------:R-:W-:Y:S02]  /*16f0*/  USHF.L.U32 UR35, UR35, 0x7, URZ ;  /* 0x0000000723237899 */ /* 0x000fe400080006ff */
[----:B------:R-:W-:Y:S01]  /*1700*/  USHF.L.U32 UR10, UR10, 0x6, URZ ;  /* 0x000000060a0a7899 */ /* 0x000fe200080006ff */
[----:B------:R-:W-:Y:S11]  /*1710*/  BRA.U !UP0, `(.L_x_20) ;  /* 0x0000000108a87547 */ /* 0x000ff6000b800000 */
[----:B------:R-:W-:Y:S01]  /*1720*/  UMOV UR16, URZ ;  /* 0x000000ff00107c82 */ /* 0x000fe20008000000 */
[----:B------:R-:W-:-:S05]  /*1730*/  UMOV UR17, UR6 ;  /* 0x0000000600117c82 */ /* 0x000fca0008000000 */
.L_x_25:
[----:B-1----:R-:W-:Y:S01]  /*1740*/  ULEA UR33, UR17, UR4, 0x3 ;  /* 0x0000000411217291 */ /* 0x002fe2000f8e18ff */
[----:B--2---:R-:W-:Y:S01]  /*1750*/  @!P5 MOV R3, 0x6000 ;  /* 0x000060000003d802 */ /* 0x004fe20000000f00 */
[----:B--2---:R-:W-:Y:S10]  /*1760*/  @P0 BRA `(.L_x_21) ;  /* 0x00000000000c0947 */ /* 0x004ff40003800000 */
[----:B------:R-:W-:-:S04]  /*1770*/  SHF.L.U32 R5, R15, 0x1f, RZ ;  /* 0x0000001f0f057819 */ /* 0x000fc800000006ff */
[----:B------:R-:W2:Y:S02]  /*1780*/  SYNCS.PHASECHK.TRANS64.TRYWAIT P0, [UR33+0x40], R5 ;  /* 0x00004005ff0075a7 */ /* 0x000ea40008001121 */
[----:B--2---:R-:W-:Y:S05]  /*1790*/  @!P0 BRA `(.L_x_22) ;  /* 0x0000005400288947 */ /* 0x004fea0003800000 */
.L_x_21:
[----:B------:R2:W-:Y:S01]  /*17a0*/  @!P5 SYNCS.ARRIVE.TRANS64 RZ, [UR33], R3 ;  /* 0x00000003ffffd9a7 */ /* 0x0005e20008000021 */
[----:B------:R-:W-:Y:S04]  /*17b0*/  BSSY.RECONVERGENT B0, `(.L_x_23) ;  /* 0x0000003000007945 */ /* 0x000fe80003800200 */
[----:B------:R-:W-:Y:S05]  /*17c0*/  @P4 BRA `(.L_x_24) ;  /* 0x0000000000044947 */ /* 0x000fea0003800000 */
[----:B------:R-:W-:Y:S05]  /*17d0*/  BPT.TRAP 0x1 ;  /* 0x000000040000795c */ /* 0x000fea0000300000 */
.L_x_24:
[----:B------:R-:W-:Y:S05]  /*17e0*/  BSYNC.RECONVERGENT B0 ;  /* 0x0000000000007941 */ /* 0x000fea0003800200 */
.L_x_23:
[----:B------:R-:W-:Y:S02]  /*17f0*/  UIADD3 UR6, UPT, UPT, UR17, 0x1, URZ ;  /* 0x0000000111067890 */ /* 0x000fe4000fffe0ff */
[----:B------:R-:W-:Y:S02]  /*1800*/  ULEA UR32, UR17, UR4, 0xe ;  /* 0x0000000411207291 */ /* 0x000fe4000f8e70ff */
[----:B------:R-:W-:Y:S02]  /*1810*/  UISETP.NE.AND UP0, UPT, UR6, 0x8, UPT ;  /* 0x000000080600788c */ /* 0x000fe4000bf05270 */
[----:B------:R-:W-:Y:S02]  /*1820*/  UIADD3 UR26, UP1, UPT, UR22, 0x80, URZ ;  /* 0x00000080161a7890 */ /* 0x000fe4000ff3e0ff */
[----:B------:R-:W-:Y:S02]  /*1830*/  USEL UR9, URZ, 0x1, UP0 ;  /* 0x00000001ff097887 */ /* 0x000fe40008000000 */
[----:B------:R-:W-:-:S02]  /*1840*/  USEL UR6, UR6, URZ, UP0 ;  /* 0x000000ff06067287 */ /* 0x000fc40008000000 */
[----:B------:R-:W-:Y:S02]  /*1850*/  UIADD3 UR20, UP0, UPT, UR22, 0x180, URZ ;  /* 0x0000018016147890 */ /* 0x000fe4000ff1e0ff */
[----:B------:R-:W-:Y:S01]  /*1860*/  ULEA UR8, UR6, UR4, 0x3 ;  /* 0x0000000406087291 */ /* 0x000fe2000f8e18ff */
[----:B------:R-:W-:Y:S01]  /*1870*/  LOP3.LUT R15, R15, UR9, RZ, 0x3c, !PT ;  /* 0x000000090f0f7c12 */ /* 0x000fe2000f8e3cff */
[----:B------:R-:W-:Y:S02]  /*1880*/  USHF.L.U32 UR34, UR16, 0x7, URZ ;  /* 0x0000000710227899 */ /* 0x000fe400080006ff */
[----:B------:R-:W-:Y:S01]  /*1890*/  UIADD3.X UR27, UPT, UPT, URZ, UR23, URZ, UP1, !UPT ;  /* 0x00000017ff1b7290 */ /* 0x000fe20008ffe4ff */
[----:B-1----:R-:W-:Y:S01]  /*18a0*/  SHF.L.U32 R2, R15, 0x1f, RZ ;  /* 0x0000001f0f027819 */ /* 0x002fe200000006ff */
[----:B------:R-:W-:Y:S02]  /*18b0*/  UIADD3 UR32, UPT, UPT, UR32, 0x4400, URZ ;  /* 0x0000440020207890 */ /* 0x000fe4000fffe0ff */
[----:B------:R-:W-:Y:S01]  /*18c0*/  UIADD3.X UR21, UPT, UPT, URZ, UR23, URZ, UP0, !UPT ;  /* 0x00000017ff157290 */ /* 0x000fe200087fe4ff */
[----:B------:R1:W1:Y:S01]  /*18d0*/  SYNCS.PHASECHK.TRANS64.TRYWAIT P0, [UR8+0x40], R2 ;  /* 0x00004002ff0075a7 */ /* 0x0002620008001108 */
[----:B------:R-:W-:Y:S01]  /*18e0*/  ULEA UR8, UR17, UR4, 0xd ;  /* 0x0000000411087291 */ /* 0x000fe2000f8e68ff */
[----:B------:R-:W-:Y:S01]  /*18f0*/  UMOV UR18, 0x0 ;  /* 0x0000000000127882 */ /* 0x000fe20000000000 */
[----:B------:R-:W-:-:S02]  /*1900*/  UMOV UR19, 0x10000000 ;  /* 0x1000000000137882 */ /* 0x000fc40000000000 */
[----:B------:R-:W-:Y:S01]  /*1910*/  UIADD3 UR8, UPT, UPT, UR8, 0x24400, URZ ;  /* 0x0002440008087890 */ /* 0x000fe2000fffe0ff */
[----:B------:R1:W-:Y:S01]  /*1920*/  UTMALDG.3D [UR32], [UR26], desc[UR18] ;  /* 0x000012201a0075b4 */ /* 0x0003e20008011000 */
[----:B------:R-:W-:Y:S01]  /*1930*/  UMOV UR12, UR36 ;  /* 0x00000024000c7c82 */ /* 0x000fe20008000000 */
[----:B------:R-:W-:Y:S01]  /*1940*/  UMOV UR9, UR33 ;  /* 0x0000002100097c82 */ /* 0x000fe20008000000 */
[----:B------:R-:W-:Y:S01]  /*1950*/  UMOV UR11, UR34 ;  /* 0x00000022000b7c82 */ /* 0x000fe20008000000 */
[----:B------:R-:W-:Y:S01]  /*1960*/  UIADD3 UR16, UPT, UPT, UR16, 0x1, URZ ;  /* 0x0000000110107890 */ /* 0x000fe2000fffe0ff */
[----:B------:R-:W-:Y:S01]  /*1970*/  UMOV UR24, UR5 ;  /* 0x0000000500187c82 */ /* 0x000fe20008000000 */
[----:B------:R-:W-:Y:S02]  /*1980*/  UMOV UR17, UR6 ;  /* 0x0000000600117c82 */ /* 0x000fe40008000000 */
[----:B------:R1:W-:Y:S01]  /*1990*/  UTMALDG.3D [UR8], [UR20], desc[UR18] ;  /* 0x00001208140075b4 */ /* 0x0003e20008011000 */
[----:B------:R-:W-:-:S09]  /*19a0*/  UISETP.NE.AND UP0, UPT, UR16, UR5, UPT ;  /* 0x000000051000728c */ /* 0x000fd2000bf05270 */
[----:B------:R-:W-:Y:S05]  /*19b0*/  BRA.U UP0, `(.L_x_25) ;  /* 0xfffffffd00607547 */ /* 0x000fea000b83ffff */
.L_x_20:
[----:B-1----:R-:W-:Y:S01]  /*19c0*/  ULEA UR8, UR6, UR4, 0x3 ;  /* 0x0000000406087291 */ /* 0x002fe2000f8e18ff */
[----:B------:R-:W-:Y:S01]  /*19d0*/  SHF.L.U32 R2, R15, 0x1f, RZ ;  /* 0x0000001f0f027819 */ /* 0x000fe200000006ff */
[----:B------:R-:W-:Y:S01]  /*19e0*/  @!P1 SYNCS.ARRIVE.TRANS64.A1T0 RZ, [UR4+0x98], RZ ;  /* 0x000098ffffff99a7 */ /* 0x000fe20008100004 */
[----:B------:R-:W-:-:S06]  /*19f0*/  UISETP.GT.AND UP0, UPT, UR15, UR14, UPT ;  /* 0x0000000e0f00728c */ /* 0x000fcc000bf04270 */
[----:B--2---:R1:W2:Y:S03]  /*1a00*/  SYNCS.PHASECHK.TRANS64.TRYWAIT P0, [UR8+0x40], R2 ;  /* 0x00004002ff0075a7 */ /* 0x0042a60008001108 */
[----:B------:R-:W-:Y:S05]  /*1a10*/  BRA.U !UP0, `(.L_x_26) ;  /* 0x0000000108ac7547 */ /* 0x000fea000b800000 */
[----:B------:R-:W-:Y:S01]  /*1a20*/  UIADD3 UR21, UPT, UPT, UR7, UR24, URZ ;  /* 0x0000001807157290 */ /* 0x000fe2000fffe0ff */
[----:B------:R-:W-:-:S11]  /*1a30*/  UMOV UR25, UR6 ;  /* 0x0000000600197c82 */ /* 0x000fd60008000000 */
.L_x_31:
[----:B-1----:R-:W-:Y:S01]  /*1a40*/  ULEA UR17, UR25, UR4, 0x3 ;  /* 0x0000000419117291 */ /* 0x002fe2000f8e18ff */
[----:B--2---:R-:W-:Y:S01]  /*1a50*/  @!P5 MOV R3, 0x6000 ;  /* 0x000060000003d802 */ /* 0x004fe20000000f00 */
[----:B--2---:R-:W-:Y:S10]  /*1a60*/  @P0 BRA `(.L_x_27) ;  /* 0x00000000000c0947 */ /* 0x004ff40003800000 */
[----:B------:R-:W-:-:S04]  /*1a70*/  SHF.L.U32 R5, R15, 0x1f, RZ ;  /* 0x0000001f0f057819 */ /* 0x000fc800000006ff */
[----:B------:R-:W2:Y:S02]  /*1a80*/  SYNCS.PHASECHK.TRANS64.TRYWAIT P0, [UR17+0x40], R5 ;  /* 0x00004005ff0075a7 */ /* 0x000ea40008001111 */
[----:B--2---:R-:W-:Y:S05]  /*1a90*/  @!P0 BRA `(.L_x_28) ;  /* 0x0000005000808947 */ /* 0x004fea0003800000 */
.L_x_27:
[----:B------:R2:W-:Y:S01]  /*1aa0*/  @!P5 SYNCS.ARRIVE.TRANS64 RZ, [UR17], R3 ;  /* 0x00000003ffffd9a7 */ /* 0x0005e20008000011 */
[----:B------:R-:W-:Y:S04]  /*1ab0*/  BSSY.RECONVERGENT B0, `(.L_x_29) ;  /* 0x0000003000007945 */ /* 0x000fe80003800200 */
[----:B------:R-:W-:Y:S05]  /*1ac0*/  @P4 BRA `(.L_x_30) ;  /* 0x0000000000044947 */ /* 0x000fea0003800000 */
[----:B------:R-:W-:Y:S05]  /*1ad0*/  BPT.TRAP 0x1 ;  /* 0x000000040000795c */ /* 0x000fea0000300000 */
.L_x_30:
[----:B------:R-:W-:Y:S05]  /*1ae0*/  BSYNC.RECONVERGENT B0 ;  /* 0x0000000000007941 */ /* 0x000fea0003800200 */
.L_x_29:
        /* <DEDUP_REMOVED lines=10> */
[----:B------:R-:W-:Y:S01]  /*1b90*/  UIADD3 UR16, UPT, UPT, UR16, 0x4400, URZ ;  /* 0x0000440010107890 */ /* 0x000fe2000fffe0ff */
[----:B-1----:R-:W-:Y:S01]  /*1ba0*/  SHF.L.U32 R2, R15, 0x1f, RZ ;  /* 0x0000001f0f027819 */ /* 0x002fe200000006ff */
[----:B------:R-:W-:Y:S02]  /*1bb0*/  UIADD3.X UR31, UPT, UPT, URZ, UR23, URZ, UP1, !UPT ;  /* 0x00000017ff1f7290 */ /* 0x000fe40008ffe4ff */
[----:B------:R-:W-:Y:S01]  /*1bc0*/  UIADD3.X UR29, UPT, UPT, URZ, UR23, URZ, UP0, !UPT ;  /* 0x00000017ff1d7290 */ /* 0x000fe200087fe4ff */
[----:B------:R1:W1:Y:S01]  /*1bd0*/  SYNCS.PHASECHK.TRANS64.TRYWAIT P0, [UR8+0x40], R2 ;  /* 0x00004002ff0075a7 */ /* 0x0002620008001108 */
[----:B------:R-:W-:Y:S01]  /*1be0*/  ULEA UR8, UR25, UR4, 0xd ;  /* 0x0000000419087291 */ /* 0x000fe2000f8e68ff */
[----:B------:R-:W-:Y:S01]  /*1bf0*/  UMOV UR26, 0x0 ;  /* 0x00000000001a7882 */ /* 0x000fe20000000000 */
[----:B------:R-:W-:-:S02]  /*1c00*/  UMOV UR27, 0x10000000 ;  /* 0x10000000001b7882 */ /* 0x000fc40000000000 */
[----:B------:R-:W-:Y:S01]  /*1c10*/  UIADD3 UR8, UPT, UPT, UR8, 0x24400, URZ ;  /* 0x0002440008087890 */ /* 0x000fe2000fffe0ff */
[----:B------:R-:W-:Y:S01]  /*1c20*/  UMOV UR19, UR35 ;  /* 0x0000002300137c82 */ /* 0x000fe20008000000 */
[----:B------:R-:W-:Y:S01]  /*1c30*/  UMOV UR20, UR36 ;  /* 0x0000002400147c82 */ /* 0x000fe20008000000 */
[----:B------:R-:W-:Y:S01]  /*1c40*/  UMOV UR12, UR36 ;  /* 0x00000024000c7c82 */ /* 0x000fe20008000000 */
[----:B------:R-:W-:Y:S01]  /*1c50*/  UMOV UR9, UR17 ;  /* 0x0000001100097c82 */ /* 0x000fe20008000000 */
[----:B------:R-:W-:Y:S01]  /*1c60*/  UMOV UR11, UR18 ;  /* 0x00000012000b7c82 */ /* 0x000fe20008000000 */
[----:B------:R1:W-:Y:S01]  /*1c70*/  UTMALDG.3D [UR16], [UR30], desc[UR26] ;  /* 0x00001a101e0075b4 */ /* 0x0003e20008011000 */
[----:B------:R-:W-:Y:S01]  /*1c80*/  UIADD3 UR24, UPT, UPT, UR24, 0x1, URZ ;  /* 0x0000000118187890 */ /* 0x000fe2000fffe0ff */
[----:B------:R-:W-:-:S03]  /*1c90*/  UMOV UR25, UR6 ;  /* 0x0000000600197c82 */ /* 0x000fc60008000000 */
[----:B------:R-:W-:Y:S01]  /*1ca0*/  UISETP.NE.AND UP0, UPT, UR24, UR21, UPT ;  /* 0x000000151800728c */ /* 0x000fe2000bf05270 */
[----:B------:R1:W-:Y:S08]  /*1cb0*/  UTMALDG.3D [UR8], [UR28], desc[UR26] ;  /* 0x00001a081c0075b4 */ /* 0x0003f00008011000 */
[----:B------:R-:W-:Y:S05]  /*1cc0*/  BRA.U UP0, `(.L_x_31) ;  /* 0xfffffffd005c7547 */ /* 0x000fea000b83ffff */
.L_x_26:
[C---:B-1----:R-:W-:Y:S01]  /*1cd0*/  LEA R2, R14.reuse, UR4, 0x3 ;  /* 0x000000040e027c11 */ /* 0x042fe2000f8e18ff */
[----:B------:R-:W-:Y:S01]  /*1ce0*/  NOP ;  /* 0x0000000000007918 */ /* 0x000fe20000000000 */
[----:B--2---:R-:W-:Y:S02]  /*1cf0*/  SHF.L.U32 R3, R13, 0x1f, RZ ;  /* 0x0000001f0d037819 */ /* 0x004fe400000006ff */
[----:B------:R-:W-:Y:S02]  /*1d00*/  LEA R4, R14, UR4, 0x4 ;  /* 0x000000040e047c11 */ /* 0x000fe4000f8e20ff */
[----:B------:R-:W1:Y:S02]  /*1d10*/  SYNCS.PHASECHK.TRANS64.TRYWAIT P0, [R2+URZ+0xa0], R3 ;  /* 0x0000a003020075a7 */ /* 0x000e6400080011ff */
[----:B-1----:R-:W-:Y:S05]  /*1d20*/  @!P0 BRA `(.L_x_32) ;  /* 0x0000004c00f48947 */ /* 0x002fea0003800000 */
.L_x_102:
[----:B------:R-:W2:Y:S01]  /*1d30*/  LDS.128 R4, [R4+0x130] ;  /* 0x0001300004047984 */ /* 0x000ea20000000c00 */
[----:B---3--:R-:W-:Y:S01]  /*1d40*/  ISETP.GE.AND P0, PT, R72, 0x1, PT ;  /* 0x000000014800780c */ /* 0x008fe20003f06270 */
[----:B-1----:R-:W-:Y:S01]  /*1d50*/  VIADD R2, R2, 0xb0 ;  /* 0x000000b002027836 */ /* 0x002fe20000000000 */
[----:B------:R-:W-:Y:S01]  /*1d60*/  @!PT LDS RZ, [RZ] ;  /* 0x00000000fffff984 */ /* 0x000fe20000000800 */
[----:B------:R-:W-:Y:S01]  /*1d70*/  @!PT LDS RZ, [RZ] ;  /* 0x00000000fffff984 */ /* 0x000fe20000000800 */
[----:B------:R-:W-:Y:S01]  /*1d80*/  @!PT LDS RZ, [RZ] ;  /* 0x00000000fffff984 */ /* 0x000fe20000000800 */
[----:B------:R-:W-:Y:S01]  /*1d90*/  @!PT LDS RZ, [RZ] ;  /* 0x00000000fffff984 */ /* 0x000fe20000000800 */
[----:B------:R1:W-:Y:S06]  /*1da0*/  MEMBAR.ALL.CTA ;  /* 0x0000000000007992 */ /* 0x0003ec0000008000 */
[----:B-1----:R-:W1:Y:S01]  /*1db0*/  FENCE.VIEW.ASYNC.S ;  /* 0x00000000000073c6 */ /* 0x002e620000000000 */
[----:B------:R-:W-:-:S04]  /*1dc0*/  PRMT R2, RZ, 0x654, R2 ;  /* 0x00000654ff027816 */ /* 0x000fc80000000002 */
[----:B-1----:R1:W-:Y:S01]  /*1dd0*/  SYNCS.ARRIVE.TRANS64.RED.A1T0 RZ, [R2+URZ], RZ ;  /* 0x000000ff02ff79a7 */ /* 0x0023e200081004ff */
[----:B--2---:R-:W-:-:S13]  /*1de0*/  LOP3.LUT P2, RZ, R6, 0x1, RZ, 0xc0, !PT ;  /* 0x0000000106ff7812 */ /* 0x004fda000784c0ff */
[----:B------:R-:W-:Y:S01]  /*1df0*/  @P2 SHF.R.U32.HI R3, RZ, 0x10, R5 ;  /* 0x00000010ff032819 */ /* 0x000fe20000011605 */
[----:B------:R-:W-:Y:S01]  /*1e00*/  VOTEU.ANY UP0, P2 ;  /* 0x0000000000ff7886 */ /* 0x000fe20001000100 */
[----:B------:R-:W-:Y:S02]  /*1e10*/  @P2 MOV R11, R4 ;  /* 0x00000004000b2202 */ /* 0x000fe40000000f00 */
[----:B------:R-:W-:Y:S02]  /*1e20*/  @P2 R2UR.BROADCAST UR8, R3 ;  /* 0x00000000030822ca */ /* 0x000fe400008e0000 */
[----:B------:R-:W-:-:S11]  /*1e30*/  @P2 LOP3.LUT R8, R5, 0xffff, RZ, 0xc0, !PT ;  /* 0x0000ffff05082812 */ /* 0x000fd600078ec0ff */
[----:B------:R-:W-:Y:S01]  /*1e40*/  @UP0 UMOV UR36, UR8 ;  /* 0x0000000800240c82 */ /* 0x000fe20008000000 */
[----:B-1----:R-:W-:Y:S05]  /*1e50*/  @!P0 BRA `(.L_x_33) ;  /* 0x0000000000b88947 */ /* 0x002fea0003800000 */
[----:B------:R-:W4:Y:S01]  /*1e60*/  LDC.64 R4, c[0x0][0xb18] ;  /* 0x0002c600ff047b82 */ /* 0x000f220000000a00 */
[----:B------:R-:W-:-:S07]  /*1e70*/  ISETP.NE.AND P3, PT, R72, 0x1, PT ;  /* 0x000000014800780c */ /* 0x000fce0003f65270 */
[----:B------:R-:W1:Y:S08]  /*1e80*/  LDC.64 R6, c[0x0][0xb10] ;  /* 0x0002c400ff067b82 */ /* 0x000e700000000a00 */
[----:B------:R-:W2:Y:S08]  /*1e90*/  LDC R16, c[0x0][0xb20] ;  /* 0x0002c800ff107b82 */ /* 0x000eb00000000800 */
[----:B------:R-:W3:Y:S01]  /*1ea0*/  LDC R18, c[0x0][0xb0c] ;  /* 0x0002c300ff127b82 */ /* 0x000ee20000000800 */
[----:B----4-:R-:W-:Y:S01]  /*1eb0*/  IMAD.HI.U32 R17, R0, R5, RZ ;  /* 0x0000000500117227 */ /* 0x010fe200078e00ff */
[----:B------:R-:W-:-:S03]  /*1ec0*/  ISETP.NE.AND P0, PT, R4, 0x1, PT ;  /* 0x000000010400780c */ /* 0x000fc60003f05270 */
[----:B------:R-:W-:-:S03]  /*1ed0*/  IMAD.HI.U32 R5, R8, R5, RZ ;  /* 0x0000000508057227 */ /* 0x000fc600078e00ff */
[----:B------:R-:W4:Y:S01]  /*1ee0*/  LDC.64 R2, c[0x0][0xb28] ;  /* 0x0002ca00ff027b82 */ /* 0x000f220000000a00 */
[----:B-1----:R-:W-:-:S04]  /*1ef0*/  IMAD.HI.U32 R20, R9, R6, RZ ;  /* 0x0000000609147227 */ /* 0x002fc800078e00ff */
[----:B------:R-:W-:Y:S01]  /*1f00*/  IMAD.HI.U32 R22, R11, R6, RZ ;  /* 0x000000060b167227 */ /* 0x000fe200078e00ff */
[----:B------:R-:W-:Y:S02]  /*1f10*/  SHF.R.U32.HI R20, RZ, R7, R20 ;  /* 0x00000007ff147219 */ /* 0x000fe40000011614 */
[-C--:B--2---:R-:W-:Y:S02]  /*1f20*/  SHF.R.U32.HI R17, RZ, R16.reuse, R17 ;  /* 0x00000010ff117219 */ /* 0x084fe40000011611 */
[----:B------:R-:W-:Y:S02]  /*1f30*/  SHF.R.U32.HI R5, RZ, R16, R5 ;  /* 0x00000010ff057219 */ /* 0x000fe40000011605 */
[----:B------:R-:W-:Y:S02]  /*1f40*/  SEL R17, R0, R17, !P0 ;  /* 0x0000001100117207 */ /* 0x000fe40004000000 */
[----:B------:R-:W-:Y:S02]  /*1f50*/  SHF.R.U32.HI R22, RZ, R7, R22 ;  /* 0x00000007ff167219 */ /* 0x000fe40000011616 */
[----:B---3--:R-:W-:-:S02]  /*1f60*/  ISETP.NE.AND P1, PT, R18, 0x1, PT ;  /* 0x000000011200780c */ /* 0x008fc40003f25270 */
[----:B------:R-:W-:Y:S02]  /*1f70*/  SEL R5, R8, R5, !P0 ;  /* 0x0000000508057207 */ /* 0x000fe40004000000 */
[----:B------:R-:W-:Y:S02]  /*1f80*/  SEL R19, R9, R20, !P1 ;  /* 0x0000001409137207 */ /* 0x000fe40004800000 */
[----:B------:R-:W-:Y:S01]  /*1f90*/  SEL R7, R11, R22, !P1 ;  /* 0x000000160b077207 */ /* 0x000fe20004800000 */
[----:B----4-:R-:W-:-:S04]  /*1fa0*/  IMAD.HI.U32 R20, R17, R2, RZ ;  /* 0x0000000211147227 */ /* 0x010fc800078e00ff */
[----:B------:R-:W-:Y:S01]  /*1fb0*/  IMAD.HI.U32 R6, R19, R2, RZ ;  /* 0x0000000213067227 */ /* 0x000fe200078e00ff */
[----:B------:R-:W-:-:S04]  /*1fc0*/  @P3 SHF.R.U32.HI R17, RZ, R3, R20 ;  /* 0x00000003ff113219 */ /* 0x000fc80000011614 */
[----:B------:R-:W-:Y:S01]  /*1fd0*/  @P3 SHF.R.U32.HI R19, RZ, R3, R6 ;  /* 0x00000003ff133219 */ /* 0x000fe20000011606 */
[----:B------:R-:W-:-:S04]  /*1fe0*/  IMAD R17, R72, R17, RZ ;  /* 0x0000001148117224 */ /* 0x000fc800078e02ff */
[----:B------:R-:W-:Y:S01]  /*1ff0*/  IMAD R6, R72, R19, RZ ;  /* 0x0000001348067224 */ /* 0x000fe200078e02ff */
[C---:B------:R-:W-:Y:S02]  /*2000*/  ISETP.GE.AND P0, PT, R5.reuse, R17, PT ;  /* 0x000000110500720c */ /* 0x040fe40003f06270 */
[----:B------:R-:W-:Y:S02]  /*2010*/  IADD3 R17, PT, PT, -R5, RZ, RZ ;  /* 0x000000ff05117210 */ /* 0x000fe40007ffe1ff */
[----:B------:R-:W-:Y:S01]  /*2020*/  ISETP.GE.OR P0, PT, R7, R6, P0 ;  /* 0x000000060700720c */ /* 0x000fe20000706670 */
[----:B------:R-:W-:-:S04]  /*2030*/  IMAD.HI.U32 R6, R5, R2, RZ ;  /* 0x0000000205067227 */ /* 0x000fc800078e00ff */
[----:B------:R-:W-:Y:S01]  /*2040*/  IMAD R8, R4, R17, R8 ;  /* 0x0000001104087224 */ /* 0x000fe200078e0208 */
[----:B------:R-:W-:-:S04]  /*2050*/  SHF.R.U32.HI R6, RZ, R3, R6 ;  /* 0x00000003ff067219 */ /* 0x000fc80000011606 */
[----:B------:R-:W-:-:S03]  /*2060*/  SEL R6, R5, R6, !P3 ;  /* 0x0000000605067207 */ /* 0x000fc60005800000 */
[----:B------:R-:W-:-:S04]  /*2070*/  @!P0 IMAD.HI.U32 R16, R7, R2, RZ ;  /* 0x0000000207108227 */ /* 0x000fc800078e00ff */
[----:B------:R-:W-:Y:S01]  /*2080*/  IMAD.MOV R2, RZ, RZ, -R6 ;  /* 0x000000ffff027224 */ /* 0x000fe200078e0a06 */
[----:B------:R-:W-:-:S03]  /*2090*/  @!P0 SHF.R.U32.HI R16, RZ, R3, R16 ;  /* 0x00000003ff108219 */ /* 0x000fc60000011610 */
[----:B------:R-:W-:Y:S01]  /*20a0*/  IMAD R2, R72, R2, R5 ;  /* 0x0000000248027224 */ /* 0x000fe200078e0205 */
[----:B------:R-:W-:-:S05]  /*20b0*/  @!P0 SEL R3, R7, R16, !P3 ;  /* 0x0000001007038207 */ /* 0x000fca0005800000 */
[--C-:B------:R-:W-:Y:S02]  /*20c0*/  @!P0 IMAD.IADD R6, R6, 0x1, -R3.reuse ;  /* 0x0000000106068824 */ /* 0x100fe400078e0a03 */
[----:B------:R-:W-:Y:S01]  /*20d0*/  @!P0 IMAD R3, R2, R19, R3 ;  /* 0x0000001302038224 */ /* 0x000fe200078e0203 */
[----:B------:R-:W-:Y:S01]  /*20e0*/  IADD3 R2, PT, PT, -R7, RZ, RZ ;  /* 0x000000ff07027210 */ /* 0x000fe20007ffe1ff */
[----:B------:R-:W-:Y:S02]  /*20f0*/  @!P0 IMAD R5, R72, R6, R7 ;  /* 0x0000000648058224 */ /* 0x000fe400078e0207 */
[----:B------:R-:W-:Y:S02]  /*2100*/  @!P0 IMAD.MOV.U32 R7, RZ, RZ, R3 ;  /* 0x000000ffff078224 */ /* 0x000fe400078e0003 */
[----:B------:R-:W-:Y:S02]  /*2110*/  IMAD R2, R18, R2, R11 ;  /* 0x0000000212027224 */ /* 0x000fe400078e020b */
[----:B------:R-:W-:-:S02]  /*2120*/  IMAD R8, R5, R4, R8 ;  /* 0x0000000405087224 */ /* 0x000fc400078e0208 */
[----:B------:R-:W-:Y:S02]  /*2130*/  IMAD R11, R7, R18, R2 ;  /* 0x00000012070b7224 */ /* 0x000fe400078e0202 */
.L_x_33:
[----:B------:R-:W1:Y:S02]  /*2140*/  LDCU UR8, c[0x0][0xb30] ;  /* 0x00016600ff0877ac */ /* 0x000e640008000800 */
[----:B-1----:R-:W-:-:S09]  /*2150*/  UISETP.NE.AND UP0, UPT, UR8, 0x1, UPT ;  /* 0x000000010800788c */ /* 0x002fd2000bf05270 */
[----:B------:R-:W-:Y:S05]  /*2160*/  BRA.U UP0, `(.L_x_34) ;  /* 0x0000000100407547 */ /* 0x000fea000b800000 */
[----:B------:R-:W1:Y:S08]  /*2170*/  LDC.64 R4, c[0x0][0xb10] ;  /* 0x0002c400ff047b82 */ /* 0x000e700000000a00 */
[----:B------:R-:W2:Y:S08]  /*2180*/  LDC.64 R2, c[0x0][0xb18] ;  /* 0x0002c600ff027b82 */ /* 0x000eb00000000a00 */
[----:B------:R-:W3:Y:S08]  /*2190*/  LDC R6, c[0x0][0xb20] ;  /* 0x0002c800ff067b82 */ /* 0x000ef00000000800 */
[----:B------:R-:W4:Y:S01]  /*21a0*/  LDC R16, c[0x0][0xb0c] ;  /* 0x0002c300ff107b82 */ /* 0x000f220000000800 */
[----:B-1----:R-:W-:-:S05]  /*21b0*/  IMAD.HI.U32 R4, R11, R4, RZ ;  /* 0x000000040b047227 */ /* 0x002fca00078e00ff */
[----:B------:R-:W-:Y:S01]  /*21c0*/  SHF.R.U32.HI R4, RZ, R5, R4 ;  /* 0x00000005ff047219 */ /* 0x000fe20000011604 */
[----:B--2---:R-:W-:Y:S01]  /*21d0*/  IMAD.HI.U32 R3, R8, R3, RZ ;  /* 0x0000000308037227 */ /* 0x004fe200078e00ff */
[----:B------:R-:W-:-:S04]  /*21e0*/  ISETP.NE.AND P0, PT, R2, 0x1, PT ;  /* 0x000000010200780c */ /* 0x000fc80003f05270 */
[----:B---3--:R-:W-:-:S04]  /*21f0*/  SHF.R.U32.HI R3, RZ, R6, R3 ;  /* 0x00000006ff037219 */ /* 0x008fc80000011603 */
[----:B------:R-:W-:Y:S02]  /*2200*/  SEL R3, R8, R3, !P0 ;  /* 0x0000000308037207 */ /* 0x000fe40004000000 */
[----:B----4-:R-:W-:-:S04]  /*2210*/  ISETP.NE.AND P1, PT, R16, 0x1, PT ;  /* 0x000000011000780c */ /* 0x010fc80003f25270 */
[----:B------:R-:W-:-:S05]  /*2220*/  SEL R4, R11, R4, !P1 ;  /* 0x000000040b047207 */ /* 0x000fca0004800000 */
[----:B------:R-:W-:Y:S02]  /*2230*/  IMAD.IADD R5, R3, 0x1, -R4 ;  /* 0x0000000103057824 */ /* 0x000fe400078e0a04 */
[----:B------:R-:W-:Y:S02]  /*2240*/  IMAD.IADD R3, R4, 0x1, -R3 ;  /* 0x0000000104037824 */ /* 0x000fe400078e0a03 */
[----:B------:R-:W-:Y:S02]  /*2250*/  IMAD R11, R5, R16, R11 ;  /* 0x00000010050b7224 */ /* 0x000fe400078e020b */
[----:B------:R-:W-:-:S07]  /*2260*/  IMAD R8, R3, R2, R8 ;  /* 0x0000000203087224 */ /* 0x000fce00078e0208 */
.L_x_34:
[----:B------:R-:W-:Y:S01]  /*2270*/  VIADD R14, R14, 0x1 ;  /* 0x000000010e0e7836 */ /* 0x000fe20000000000 */
[----:B------:R-:W-:Y:S01]  /*2280*/  PLOP3.LUT P1, PT, PT, PT, PT, 0x80, 0x8 ;  /* 0x000000000008781c */ /* 0x000fe20003f2f070 */
[----:B------:R-:W-:Y:S02]  /*2290*/  IMAD.IADD R165, R11, 0x1, R154 ;  /* 0x000000010ba57824 */ /* 0x000fe400078e029a */
[----:B------:R-:W-:Y:S01]  /*22a0*/  IMAD.IADD R155, R8, 0x1, R143 ;  /* 0x00000001089b7824 */ /* 0x000fe200078e028f */
[----:B------:R-:W-:-:S04]  /*22b0*/  ISETP.NE.AND P0, PT, R14, 0x2, PT ;  /* 0x000000020e00780c */ /* 0x000fc80003f05270 */
[----:B------:R-:W-:Y:S02]  /*22c0*/  SEL R2, RZ, 0x1, P0 ;  /* 0x00000001ff027807 */ /* 0x000fe40000000000 */
[----:B------:R-:W-:Y:S02]  /*22d0*/  SEL R14, R14, RZ, P0 ;  /* 0x000000ff0e0e7207 */ /* 0x000fe40000000000 */
[----:B------:R-:W-:Y:S01]  /*22e0*/  LOP3.LUT R13, R13, R2, RZ, 0x3c, !PT ;  /* 0x000000020d0d7212 */ /* 0x000fe200078e3cff */
[----:B------:R-:W-:Y:S06]  /*22f0*/  @P2 BRA `(.L_x_35) ;  /* 0xfffffff000982947 */ /* 0x000fec000383ffff */
[----:B------:R-:W-:Y:S01]  /*2300*/  UIADD3 UR4, UPT, UPT, UR4, 0x40, URZ ;  /* 0x0000004004047890 */ /* 0x000fe2000fffe0ff */
[----:B------:R-:W-:-:S03]  /*2310*/  SHF.L.U32 R3, R15, 0x1f, RZ ;  /* 0x0000001f0f037819 */ /* 0x000fc600000006ff */
[----:B------:R-:W-:-:S09]  /*2320*/  ULEA UR5, UR6, UR4, 0x3 ;  /* 0x0000000406057291 */ /* 0x000fd2000f8e18ff */
[----:B------:R-:W1:Y:S02]  /*2330*/  SYNCS.PHASECHK.TRANS64.TRYWAIT P0, [UR5], R3 ;  /* 0x00000003ff0075a7 */ /* 0x000e640008001105 */
[----:B-1----:R-:W-:Y:S05]  /*2340*/  @!P0 BRA `(.L_x_36) ;  /* 0x0000004800808947 */ /* 0x002fea0003800000 */
.L_x_104:
[----:B------:R-:W-:-:S04]  /*2350*/  UIADD3 UR6, UPT, UPT, UR6, 0x1, URZ ;  /* 0x0000000106067890 */ /* 0x000fc8000fffe0ff */
[----:B------:R-:W-:-:S04]  /*2360*/  UISETP.NE.AND UP0, UPT, UR6, 0x8, UPT ;  /* 0x000000080600788c */ /* 0x000fc8000bf05270 */
[----:B------:R-:W-:Y:S02]  /*2370*/  USEL UR7, URZ, 0x1, UP0 ;  /* 0x00000001ff077887 */ /* 0x000fe40008000000 */
[----:B------:R-:W-:-:S04]  /*2380*/  USEL UR6, UR6, URZ, UP0 ;  /* 0x000000ff06067287 */ /* 0x000fc80008000000 */
[----:B------:R-:W-:Y:S01]  /*2390*/  ULEA UR5, UR6, UR4, 0x3 ;  /* 0x0000000406057291 */ /* 0x000fe2000f8e18ff */
[----:B------:R-:W-:-:S04]  /*23a0*/  LOP3.LUT R2, R15, UR7, RZ, 0x3c, !PT ;  /* 0x000000070f027c12 */ /* 0x000fc8000f8e3cff */
[----:B-1----:R-:W-:-:S04]  /*23b0*/  SHF.L.U32 R3, R2, 0x1f, RZ ;  /* 0x0000001f02037819 */ /* 0x002fc800000006ff */
[----:B------:R-:W1:Y:S02]  /*23c0*/  SYNCS.PHASECHK.TRANS64.TRYWAIT P0, [UR5], R3 ;  /* 0x00000003ff0075a7 */ /* 0x000e640008001105 */
[----:B-1----:R-:W-:Y:S05]  /*23d0*/  @!P0 BRA `(.L_x_37) ;  /* 0x0000004800748947 */ /* 0x002fea0003800000 */
.L_x_106:
        /* <DEDUP_REMOVED lines=9> */
.L_x_108:
        /* <DEDUP_REMOVED lines=9> */
.L_x_110:
        /* <DEDUP_REMOVED lines=9> */
.L_x_112:
        /* <DEDUP_REMOVED lines=9> */
.L_x_114:
        /* <DEDUP_REMOVED lines=9> */
.L_x_116:
[----:B------:R-:W-:-:S04]  /*26b0*/  UIADD3 UR6, UPT, UPT, UR6, 0x1, URZ ;  /* 0x0000000106067890 */ /* 0x000fc8000fffe0ff */
[----:B------:R-:W-:-:S04]  /*26c0*/  UISETP.NE.AND UP0, UPT, UR6, 0x8, UPT ;  /* 0x000000080600788c */ /* 0x000fc8000bf05270 */
[----:B------:R-:W-:Y:S02]  /*26d0*/  USEL UR5, URZ, 0x1, UP0 ;  /* 0x00000001ff057887 */ /* 0x000fe40008000000 */
[----:B------:R-:W-:-:S04]  /*26e0*/  USEL UR6, UR6, URZ, UP0 ;  /* 0x000000ff06067287 */ /* 0x000fc80008000000 */
[----:B------:R-:W-:Y:S01]  /*26f0*/  ULEA UR6, UR6, UR4, 0x3 ;  /* 0x0000000406067291 */ /* 0x000fe2000f8e18ff */
[----:B-1----:R-:W-:-:S04]  /*2700*/  LOP3.LUT R3, R2, UR5, RZ, 0x3c, !PT ;  /* 0x0000000502037c12 */ /* 0x002fc8000f8e3cff */
[----:B------:R-:W-:Y:S01]  /*2710*/  SHF.L.U32 R3, R3, 0x1f, RZ ;  /* 0x0000001f03037819 */ /* 0x000fe200000006ff */
[----:B----4-:R-:W-:-:S07]  /*2720*/  IMAD.U32 R0, RZ, RZ, UR6 ;  /* 0x00000006ff007e24 */ /* 0x010fce000f8e00ff */
.L_x_43:
[----:B-1----:R1:W2:Y:S02]  /*2730*/  SYNCS.PHASECHK.TRANS64.TRYWAIT P0, [R0+URZ], R3 ;  /* 0x00000003000075a7 */ /* 0x0022a400080011ff */
[----:B--2---:R-:W-:Y:S05]  /*2740*/  @!P0 NANOSLEEP.SYNCS 0x989680 ;  /* 0x009896800000895d */ /* 0x004fea0003900000 */
[----:B------:R-:W2:Y:S02]  /*2750*/  @!P0 SYNCS.PHASECHK.TRANS64 P0, [R0+URZ], R3 ;  /* 0x00000003000085a7 */ /* 0x000ea400080010ff */
[----:B--2---:R-:W-:Y:S05]  /*2760*/  @P0 EXIT ;  /* 0x000000000000094d */ /* 0x004fea0003800000 */
[----:B------:R-:W-:Y:S05]  /*2770*/  BRA `(.L_x_43) ;  /* 0xfffffffc00ec7947 */ /* 0x000fea000383ffff */
.L_x_17:
[----:B------:R-:W-:-:S04]  /*2780*/  UISETP.NE.AND UP1, UPT, UR37, URZ, UPT ;  /* 0x000000ff2500728c */ /* 0x000fc8000bf25270 */
[----:B------:R-:W-:-:S09]  /*2790*/  UISETP.NE.OR UP1, UPT, UR8, 0x1, UP1 ;  /* 0x000000010800788c */ /* 0x000fd20008f25670 */
[----:B------:R-:W-:Y:S05]  /*27a0*/  BRA.U UP1, `(.L_x_44) ;  /* 0x0000000501487547 */ /* 0x000fea000b800000 */
[----:B------:R-:W-:Y:S01]  /*27b0*/  ISETP.NE.AND P2, PT, R2, RZ, PT ;  /* 0x000000ff0200720c */ /* 0x000fe20003f45270 */
[----:B------:R-:W-:Y:S01]  /*27c0*/  IMAD.MOV.U32 R12, RZ, RZ, 0x1 ;  /* 0x00000001ff0c7424 */ /* 0x000fe200078e00ff */
[----:B------:R-:W-:Y:S02]  /*27d0*/  CS2R R10, SRZ ;  /* 0x00000000000a7805 */ /* 0x000fe4000001ff00 */
[----:B------:R-:W-:Y:S01]  /*27e0*/  CS2R R8, SRZ ;  /* 0x0000000000087805 */ /* 0x000fe2000001ff00 */
[----:B------:R-:W-:Y:S01]  /*27f0*/  UMOV UR4, 0x400 ;  /* 0x0000040000047882 */ /* 0x000fe20000000000 */
[----:B------:R-:W-:Y:S01]  /*2800*/  UMOV UR6, URZ ;  /* 0x000000ff00067c82 */ /* 0x000fe20008000000 */
[----:B------:R-:W-:-:S12]  /*2810*/  ULEA UR37, UR37, UR4, 0x18 ;  /* 0x0000000425257291 */ /* 0x000fd8000f8ec0ff */
.L_x_48:
[----:B------:R-:W-:Y:S02]  /*2820*/  LEA R0, R8, UR37, 0x3 ;  /* 0x0000002508007c11 */ /* 0x000fe4000f8e18ff */
[----:B------:R-:W-:-:S03]  /*2830*/  SHF.L.U32 R5, R9, 0x1f, RZ ;  /* 0x0000001f09057819 */ /* 0x000fc600000006ff */
[----:B------:R-:W-:Y:S01]  /*2840*/  VIADD R4, R0, 0x110 ;  /* 0x0000011000047836 */ /* 0x000fe20000000000 */
[----:B------:R-:W1:Y:S02]  /*2850*/  SYNCS.PHASECHK.TRANS64.TRYWAIT P0, [R0+URZ+0x100], R5 ;  /* 0x00010005000075a7 */ /* 0x000e6400080011ff */
[----:B-1----:R-:W-:Y:S05]  /*2860*/  @!P0 BRA `(.L_x_45) ;  /* 0x0000004400e08947 */ /* 0x002fea0003800000 */
.L_x_117:
[----:B------:R-:W-:Y:S01]  /*2870*/  ULEA UR5, UR6, UR37, 0x3 ;  /* 0x0000002506057291 */ /* 0x000fe2000f8e18ff */
[----:B------:R-:W-:Y:S02]  /*2880*/  PRMT R4, RZ, 0x654, R4 ;  /* 0x00000654ff047816 */ /* 0x000fe40000000004 */
[----:B-1----:R-:W-:Y:S01]  /*2890*/  SHF.L.U32 R5, R12, 0x1f, RZ ;  /* 0x0000001f0c057819 */ /* 0x002fe200000006ff */
[----:B------:R-:W-:Y:S01]  /*28a0*/  UIADD3 UR4, UPT, UPT, UR5, 0xa0, URZ ;  /* 0x000000a005047890 */ /* 0x000fe2000fffe0ff */
[----:B------:R1:W-:Y:S05]  /*28b0*/  SYNCS.ARRIVE.TRANS64.RED.A1T0 RZ, [R4+URZ], RZ ;  /* 0x000000ff04ff79a7 */ /* 0x0003ea00081004ff */
[----:B------:R-:W-:Y:S01]  /*28c0*/  IMAD.U32 R7, RZ, RZ, UR4 ;  /* 0x00000004ff077e24 */ /* 0x000fe2000f8e00ff */
[----:B------:R-:W2:Y:S04]  /*28d0*/  SYNCS.PHASECHK.TRANS64.TRYWAIT P0, [UR5+0xb0], R5 ;  /* 0x0000b005ff0075a7 */ /* 0x000ea80008001105 */
[----:B------:R-:W-:Y:S01]  /*28e0*/  PRMT R6, R2, 0x654, R7 ;  /* 0x0000065402067816 */ /* 0x000fe20000000007 */
[----:B-1----:R-:W-:Y:S01]  /*28f0*/  @!P2 IMAD.MOV.U32 R4, RZ, RZ, 0x10 ;  /* 0x00000010ff04a424 */ /* 0x002fe200078e00ff */
[----:B--2---:R-:W-:Y:S06]  /*2900*/  @!P0 BRA `(.L_x_46) ;  /* 0x0000004400cc8947 */ /* 0x004fec0003800000 */
.L_x_119:
[----:B------:R-:W-:Y:S01]  /*2910*/  ULEA UR4, UR6, UR37, 0x4 ;  /* 0x0000002506047291 */ /* 0x000fe2000f8e20ff */
[----:B------:R-:W-:Y:S01]  /*2920*/  SEL R3, R6, R3, !P2 ;  /* 0x0000000306037207 */ /* 0x000fe20005000000 */
[----:B------:R-:W-:Y:S01]  /*2930*/  UIADD3 UR5, UPT, UPT, UR5, 0xa0, URZ ;  /* 0x000000a005057890 */ /* 0x000fe2000fffe0ff */
[----:B-1----:R-:W-:Y:S01]  /*2940*/  LEA R0, R11, UR37, 0x3 ;  /* 0x000000250b007c11 */ /* 0x002fe2000f8e18ff */
[----:B------:R-:W-:Y:S01]  /*2950*/  UIADD3 UR4, UPT, UPT, UR4, 0x130, URZ ;  /* 0x0000013004047890 */ /* 0x000fe2000fffe0ff */
[----:B------:R-:W-:Y:S01]  /*2960*/  SHF.L.U32 R5, R10, 0x1f, RZ ;  /* 0x0000001f0a057819 */ /* 0x000fe200000006ff */
[----:B------:R1:W-:Y:S01]  /*2970*/  @!P2 SYNCS.ARRIVE.TRANS64.RED RZ, [R3+URZ], R4 ;  /* 0x0000000403ffa9a7 */ /* 0x0003e200080004ff */
[----:B------:R-:W-:Y:S01]  /*2980*/  UIADD3 UR6, UPT, UPT, UR6, 0x1, URZ ;  /* 0x0000000106067890 */ /* 0x000fe2000fffe0ff */
[----:B------:R-:W-:-:S03]  /*2990*/  VIADD R8, R8, 0x1 ;  /* 0x0000000108087836 */ /* 0x000fc60000000000 */
[----:B------:R-:W-:Y:S02]  /*29a0*/  UISETP.NE.AND UP0, UPT, UR6, 0x2, UPT ;  /* 0x000000020600788c */ /* 0x000fe4000bf05270 */
[----:B------:R-:W-:Y:S06]  /*29b0*/  UGETNEXTWORKID.BROADCAST [UR4], [UR5] ;  /* 0x00000000040073ca */ /* 0x000fec0008000100 */
[----:B------:R-:W-:Y:S01]  /*29c0*/  USEL UR4, URZ, 0x1, UP0 ;  /* 0x00000001ff047887 */ /* 0x000fe20008000000 */
[----:B------:R-:W-:Y:S01]  /*29d0*/  ISETP.NE.AND P0, PT, R8, 0x2, PT ;  /* 0x000000020800780c */ /* 0x000fe20003f05270 */
[----:B------:R-:W-:Y:S01]  /*29e0*/  USEL UR6, UR6, URZ, UP0 ;  /* 0x000000ff06067287 */ /* 0x000fe20008000000 */
[----:B------:R-:W2:Y:S03]  /*29f0*/  SYNCS.PHASECHK.TRANS64.TRYWAIT P1, [R0+URZ+0xa0], R5 ;  /* 0x0000a005000075a7 */ /* 0x000ea600080211ff */
[----:B------:R-:W-:Y:S01]  /*2a00*/  LOP3.LUT R12, R12, UR4, RZ, 0x3c, !PT ;  /* 0x000000040c0c7c12 */ /* 0x000fe2000f8e3cff */
[----:B-12---:R-:W-:Y:S07]  /*2a10*/  @!P1 BRA `(.L_x_47) ;  /* 0x0000004400a09947 */ /* 0x006fee0003800000 */
.L_x_120:
[C---:B------:R-:W-:Y:S01]  /*2a20*/  LEA R4, R11.reuse, UR37, 0x4 ;  /* 0x000000250b047c11 */ /* 0x040fe2000f8e20ff */
[----:B-1----:R-:W-:Y:S01]  /*2a30*/  VIADD R0, R0, 0xb0 ;  /* 0x000000b000007836 */ /* 0x002fe20000000000 */
[----:B------:R-:W-:Y:S01]  /*2a40*/  SEL R8, R8, RZ, P0 ;  /* 0x000000ff08087207 */ /* 0x000fe20000000000 */
[----:B------:R-:W-:-:S03]  /*2a50*/  VIADD R11, R11, 0x1 ;  /* 0x000000010b0b7836 */ /* 0x000fc60000000000 */
[----:B------:R-:W1:Y:S01]  /*2a60*/  LDS.128 R4, [R4+0x130] ;  /* 0x0001300004047984 */ /* 0x000e620000000c00 */
[----:B------:R-:W-:Y:S02]  /*2a70*/  PRMT R0, RZ, 0x654, R0 ;  /* 0x00000654ff007816 */ /* 0x000fe40000000000 */
[C---:B------:R-:W-:Y:S01]  /*2a80*/  ISETP.NE.AND P1, PT, R11.reuse, 0x2, PT ;  /* 0x000000020b00780c */ /* 0x040fe20003f25270 */
[----:B------:R-:W-:Y:S01]  /*2a90*/  @!PT LDS RZ, [RZ] ;  /* 0x00000000fffff984 */ /* 0x000fe20000000800 */
[----:B------:R-:W-:Y:S01]  /*2aa0*/  @!PT LDS RZ, [RZ] ;  /* 0x00000000fffff984 */ /* 0x000fe20000000800 */
[----:B------:R-:W-:Y:S01]  /*2ab0*/  @!PT LDS RZ, [RZ] ;  /* 0x00000000fffff984 */ /* 0x000fe20000000800 */
[----:B------:R-:W-:Y:S01]  /*2ac0*/  @!PT LDS RZ, [RZ] ;  /* 0x00000000fffff984 */ /* 0x000fe20000000800 */
[----:B------:R2:W-:Y:S06]  /*2ad0*/  MEMBAR.ALL.CTA ;  /* 0x0000000000007992 */ /* 0x0005ec0000008000 */
[----:B--2---:R-:W2:Y:S01]  /*2ae0*/  FENCE.VIEW.ASYNC.S ;  /* 0x00000000000073c6 */ /* 0x004ea20000000000 */
[----:B------:R-:W-:Y:S01]  /*2af0*/  SEL R11, R11, RZ, P1 ;  /* 0x000000ff0b0b7207 */ /* 0x000fe20000800000 */
[----:B--2---:R2:W-:Y:S01]  /*2b00*/  SYNCS.ARRIVE.TRANS64.RED.A1T0 RZ, [R0+URZ], RZ ;  /* 0x000000ff00ff79a7 */ /* 0x0045e200081004ff */
[----:B-1----:R-:W-:-:S02]  /*2b10*/  LOP3.LUT P3, RZ, R6, 0x1, RZ, 0xc0, !PT ;  /* 0x0000000106ff7812 */ /* 0x002fc4000786c0ff */
[----:B------:R-:W-:-:S04]  /*2b20*/  SEL R5, RZ, 0x1, P1 ;  /* 0x00000001ff057807 */ /* 0x000fc80000800000 */
[----:B------:R-:W-:Y:S02]  /*2b30*/  LOP3.LUT R10, R10, R5, RZ, 0x3c, !PT ;  /* 0x000000050a0a7212 */ /* 0x000fe400078e3cff */
[----:B--2---:R-:W-:-:S04]  /*2b40*/  SEL R0, RZ, 0x1, P0 ;  /* 0x00000001ff007807 */ /* 0x004fc80000000000 */
[----:B------:R-:W-:Y:S01]  /*2b50*/  LOP3.LUT R9, R9, R0, RZ, 0x3c, !PT ;  /* 0x0000000009097212 */ /* 0x000fe200078e3cff */
[----:B------:R-:W-:Y:S06]  /*2b60*/  @P3 BRA `(.L_x_48) ;  /* 0xfffffffc002c3947 */ /* 0x000fec000383ffff */
[----:B------:R-:W-:Y:S01]  /*2b70*/  ULEA UR5, UR6, UR37, 0x3 ;  /* 0x0000002506057291 */ /* 0x000fe2000f8e18ff */
[----:B------:R-:W-:-:S08]  /*2b80*/  SHF.L.U32 R3, R12, 0x1f, RZ ;  /* 0x0000001f0c037819 */ /* 0x000fd000000006ff */
[----:B------:R-:W1:Y:S02]  /*2b90*/  SYNCS.PHASECHK.TRANS64 P0, [UR5+0xb0], R3 ;  /* 0x0000b003ff0075a7 */ /* 0x000e640008001005 */
[----:B-1----:R-:W-:Y:S05]  /*2ba0*/  @P0 BRA `(.L_x_49) ;  /* 0x0000000000080947 */ /* 0x002fea0003800000 */
[----:B------:R-:W1:Y:S02]  /*2bb0*/  SYNCS.PHASECHK.TRANS64.TRYWAIT P0, [UR5+0xb0], R3 ;  /* 0x0000b003ff0075a7 */ /* 0x000e640008001105 */
[----:B-1----:R-:W-:Y:S05]  /*2bc0*/  @!P0 BRA `(.L_x_50) ;  /* 0x0000004400488947 */ /* 0x002fea0003800000 */
.L_x_49:
[----:B------:R-:W-:-:S04]  /*2bd0*/  UIADD3 UR4, UPT, UPT, UR6, 0x1, URZ ;  /* 0x0000000106047890 */ /* 0x000fc8000fffe0ff */
[----:B------:R-:W-:-:S04]  /*2be0*/  UISETP.NE.AND UP0, UPT, UR4, 0x2, UPT ;  /* 0x000000020400788c */ /* 0x000fc8000bf05270 */
[----:B------:R-:W-:Y:S02]  /*2bf0*/  USEL UR7, URZ, 0x1, UP0 ;  /* 0x00000001ff077887 */ /* 0x000fe40008000000 */
[----:B------:R-:W-:-:S04]  /*2c00*/  USEL UR4, UR4, URZ, UP0 ;  /* 0x000000ff04047287 */ /* 0x000fc80008000000 */
[----:B------:R-:W-:Y:S01]  /*2c10*/  ULEA UR4, UR4, UR37, 0x3 ;  /* 0x0000002504047291 */ /* 0x000fe2000f8e18ff */
[----:B-1----:R-:W-:-:S04]  /*2c20*/  LOP3.LUT R3, R12, UR7, RZ, 0x3c, !PT ;  /* 0x000000070c037c12 */ /* 0x002fc8000f8e3cff */
[----:B------:R-:W-:-:S04]  /*2c30*/  SHF.L.U32 R0, R3, 0x1f, RZ ;  /* 0x0000001f03007819 */ /* 0x000fc800000006ff */
[----:B------:R-:W1:Y:S02]  /*2c40*/  SYNCS.PHASECHK.TRANS64 P0, [UR4+0xb0], R0 ;  /* 0x0000b000ff0075a7 */ /* 0x000e640008001004 */
[----:B-1----:R-:W-:Y:S05]  /*2c50*/  @P0 EXIT ;  /* 0x000000000000094d */ /* 0x002fea0003800000 */
[----:B------:R-:W-:Y:S02]  /*2c60*/  SHF.L.U32 R3, R3, 0x1f, RZ ;  /* 0x0000001f03037819 */ /* 0x000fe400000006ff */
[----:B------:R-:W-:-:S07]  /*2c70*/  MOV R0, UR4 ;  /* 0x0000000400007c02 */ /* 0x000fce0008000f00 */
.L_x_51:
[----:B-1----:R1:W2:Y:S02]  /*2c80*/  SYNCS.PHASECHK.TRANS64.TRYWAIT P0, [R0+URZ+0xb0], R3 ;  /* 0x0000b003000075a7 */ /* 0x0022a400080011ff */
[----:B--2---:R-:W-:Y:S05]  /*2c90*/  @!P0 NANOSLEEP.SYNCS 0x989680 ;  /* 0x009896800000895d */ /* 0x004fea0003900000 */
[----:B------:R-:W2:Y:S02]  /*2ca0*/  @!P0 SYNCS.PHASECHK.TRANS64 P0, [R0+URZ+0xb0], R3 ;  /* 0x0000b003000085a7 */ /* 0x000ea400080010ff */
[----:B--2---:R-:W-:Y:S05]  /*2cb0*/  @P0 EXIT ;  /* 0x000000000000094d */ /* 0x004fea0003800000 */
[----:B------:R-:W-:Y:S05]  /*2cc0*/  BRA `(.L_x_51) ;  /* 0xfffffffc00ec7947 */ /* 0x000fea000383ffff */
.L_x_44:
[----:B------:R-:W-:-:S09]  /*2cd0*/  UISETP.NE.AND UP1, UPT, UR8, URZ, UPT ;  /* 0x000000ff0800728c */ /* 0x000fd2000bf25270 */
[----:B------:R-:W-:Y:S05]  /*2ce0*/  BRA.U UP1, `(.L_x_52) ;  /* 0x0000000d01b07547 */ /* 0x000fea000b800000 */
[----:B------:R-:W-:Y:S01]  /*2cf0*/  UMOV UR4, 0x40 ;  /* 0x0000004000047882 */ /* 0x000fe20000000000 */
[----:B------:R-:W-:Y:S01]  /*2d00*/  NOP ;  /* 0x0000000000007918 */ /* 0x000fe20000000000 */
[----:B------:R-:W-:Y:S01]  /*2d10*/  ULEA UR4, UR37, UR4, 0x18 ;  /* 0x0000000425047291 */ /* 0x000fe2000f8ec0ff */
[----:B------:R-:W-:Y:S02]  /*2d20*/  UMOV UR5, 0x400 ;  /* 0x0000040000057882 */ /* 0x000fe40000000000 */
[----:B------:R-:W-:-:S06]  /*2d30*/  ULEA UR37, UR37, UR5, 0x18 ;  /* 0x0000000525257291 */ /* 0x000fcc000f8ec0ff */
[----:B------:R-:W1:Y:S02]  /*2d40*/  LDS.U8 R0, [UR4+0x1c] ;  /* 0x00001c04ff007984 */ /* 0x000e640008000000 */
[----:B-1----:R-:W-:-:S13]  /*2d50*/  ISETP.NE.AND P0, PT, R0, RZ, PT ;  /* 0x000000ff0000720c */ /* 0x002fda0003f05270 */
[----:B------:R-:W-:Y:S05]  /*2d60*/  @P0 BRA `(.L_x_53) ;  /* 0x0000000000580947 */ /* 0x000fea0003800000 */
[----:B------:R-:W-:-:S13]  /*2d70*/  ELECT P0, URZ, PT ;  /* 0x0000000000ff782f */ /* 0x000fda0003800000 */
[----:B------:R-:W-:Y:S05]  /*2d80*/  @!P0 BRA `(.L_x_54) ;  /* 0x0000000000608947 */ /* 0x000fea0003800000 */
[----:B------:R-:W-:Y:S01]  /*2d90*/  UMOV UR5, 0x10 ;  /* 0x0000001000057882 */ /* 0x000fe20000000000 */
[----:B------:R-:W-:Y:S01]  /*2da0*/  HFMA2 R0, -RZ, RZ, 0, 5.9604644775390625e-08 ;  /* 0x00000001ff007431 */ /* 0x000fe200000001ff */
[----:B------:R-:W-:-:S03]  /*2db0*/  MOV R2, 0xffff ;  /* 0x0000ffff00027802 */ /* 0x000fc60000000f00 */
[----:B------:R-:W-:Y:S04]  /*2dc0*/  DEPBAR.LE SB1, 0x36 ;  /* 0x00009d800000791a */ /* 0x000fe80000000000 */
[----:B------:R-:W1:Y:S02]  /*2dd0*/  UTCATOMSWS.FIND_AND_SET.ALIGN UP0, UR5, UR5 ;  /* 0x00000005000575e3 */ /* 0x000e640008000800 */
[----:B-1----:R-:W-:Y:S01]  /*2de0*/  MOV R3, UR5 ;  /* 0x0000000500037c02 */ /* 0x002fe20008000f00 */
[----:B------:R-:W-:Y:S06]  /*2df0*/  BRA.U UP0, `(.L_x_55) ;  /* 0x0000000100187547 */ /* 0x000fec000b800000 */
.L_x_56:
[----:B------:R-:W-:Y:S05]  /*2e00*/  NANOSLEEP 0x64 ;  /* 0x000000640000795d */ /* 0x000fea0003800000 */
[----:B------:R-:W-:-:S05]  /*2e10*/  UMOV UR5, 0x10 ;  /* 0x0000001000057882 */ /* 0x000fca0000000000 */
[----:B------:R-:W-:Y:S04]  /*2e20*/  DEPBAR.LE SB1, 0x36 ;  /* 0x00009d800000791a */ /* 0x000fe80000000000 */
[----:B------:R-:W1:Y:S02]  /*2e30*/  UTCATOMSWS.FIND_AND_SET.ALIGN UP0, UR5, UR5 ;  /* 0x00000005000575e3 */ /* 0x000e640008000800 */
[----:B-1----:R-:W-:Y:S01]  /*2e40*/  MOV R3, UR5 ;  /* 0x0000000500037c02 */ /* 0x002fe20008000f00 */
[----:B------:R-:W-:Y:S05]  /*2e50*/  BRA.U !UP0, `(.L_x_56) ;  /* 0xfffffffd08e87547 */ /* 0x000fea000b83ffff */
.L_x_55:
[-C--:B------:R-:W-:Y:S02]  /*2e60*/  SHF.L.U32 R2, R2, R3.reuse, RZ ;  /* 0x0000000302027219 */ /* 0x080fe400000006ff */
[----:B------:R-:W-:Y:S01]  /*2e70*/  SHF.L.U32 R0, R0, R3, RZ ;  /* 0x0000000300007219 */ /* 0x000fe200000006ff */
[----:B------:R-:W-:Y:S02]  /*2e80*/  IMAD.SHL.U32 R3, R3, 0x20, RZ ;  /* 0x0000002003037824 */ /* 0x000fe400078e00ff */
[----:B------:R1:W-:Y:S04]  /*2e90*/  ATOMS.OR RZ, [UR4+0x14], R2 ;  /* 0x00001402ffff798c */ /* 0x0003e8000b000004 */
[----:B------:R1:W-:Y:S04]  /*2ea0*/  ATOMS.OR RZ, [UR4+0x18], R0 ;  /* 0x00001800ffff798c */ /* 0x0003e8000b000004 */
[----:B------:R1:W-:Y:S01]  /*2eb0*/  STS [UR37+0x150], R3 ;  /* 0x00015003ff007988 */ /* 0x0003e20008000825 */
[----:B------:R-:W-:Y:S05]  /*2ec0*/  BRA `(.L_x_54) ;  /* 0x0000000000107947 */ /* 0x000fea0003800000 */
.L_x_53:
[----:B------:R-:W-:Y:S02]  /*2ed0*/  MOV R0, 0xffffffff ;  /* 0xffffffff00007802 */ /* 0x000fe40000000f00 */
[----:B------:R-:W-:-:S03]  /*2ee0*/  MOV R2, 0x2f10 ;  /* 0x00002f1000027802 */ /* 0x000fc60000000f00 */
[----:B------:R1:W-:Y:S04]  /*2ef0*/  STS [UR37+0x150], R0 ;  /* 0x00015000ff007988 */ /* 0x0003e80008000825 */
[----:B-1-3-5:R-:W-:Y:S05]  /*2f00*/  CALL.REL.NOINC `($__internal_1_$__cuda_sm10x_tcgen05_guardrail_trap_phase_invalid_during_alloc) ;  /* 0x0000004400c47944 */ /* 0x02afea0003c00000 */
.L_x_54:
[----:B------:R-:W-:Y:S05]  /*2f10*/  WARPSYNC.ALL ;  /* 0x0000000000007948 */ /* 0x000fea0003800000 */
[----:B------:R-:W2:Y:S01]  /*2f20*/  S2UR UR5, SR_CgaCtaId ;  /* 0x00000000000579c3 */ /* 0x000ea20000008800 */
[----:B------:R-:W-:Y:S01]  /*2f30*/  UMOV UR4, 0x400 ;  /* 0x0000040000047882 */ /* 0x000fe20000000000 */
[----:B------:R-:W-:-:S06]  /*2f40*/  NOP ;  /* 0x0000000000007918 */ /* 0x000fcc0000000000 */
[----:B------:R-:W-:Y:S06]  /*2f50*/  BAR.ARV 0x6, 0xa0 ;  /* 0x0182800000007b1d */ /* 0x000fec0000002000 */
[----:B------:R-:W4:Y:S01]  /*2f60*/  LDCU UR7, c[0x0][0x38c] ;  /* 0x00007180ff0777ac */ /* 0x000f220008000800 */
[----:B------:R-:W-:Y:S01]  /*2f70*/  IMAD.MOV.U32 R11, RZ, RZ, 0x1 ;  /* 0x00000001ff0b7424 */ /* 0x000fe200078e00ff */
[----:B------:R-:W-:Y:S01]  /*2f80*/  CS2R R8, SRZ ;  /* 0x0000000000087805 */ /* 0x000fe2000001ff00 */
[----:B------:R-:W-:Y:S01]  /*2f90*/  IMAD.MOV.U32 R10, RZ, RZ, RZ ;  /* 0x000000ffff0a7224 */ /* 0x000fe200078e00ff */
[----:B------:R-:W3:Y:S01]  /*2fa0*/  LDCU UR6, c[0x0][0x38c] ;  /* 0x00007180ff0677ac */ /* 0x000ee20008000800 */
[----:B------:R-:W-:Y:S01]  /*2fb0*/  UMOV UR14, URZ ;  /* 0x000000ff000e7c82 */ /* 0x000fe20008000000 */
[----:B------:R-:W-:Y:S01]  /*2fc0*/  UMOV UR13, URZ ;  /* 0x000000ff000d7c82 */ /* 0x000fe20008000000 */
[----:B--2---:R-:W-:Y:S01]  /*2fd0*/  ULEA UR5, UR5, UR4, 0x18 ;  /* 0x0000000405057291 */ /* 0x004fe2000f8ec0ff */
[----:B------:R-:W-:Y:S01]  /*2fe0*/  UMOV UR24, 0x0 ;  /* 0x0000000000187882 */ /* 0x000fe20000000000 */
[----:B------:R-:W-:-:S02]  /*2ff0*/  UMOV UR25, 0x8110090 ;  /* 0x0811009000197882 */ /* 0x000fc40000000000 */
[----:B------:R-:W-:Y:S02]  /*3000*/  UIADD3 UR10, UPT, UPT, UR5, 0x4400, URZ ;  /* 0x00004400050a7890 */ /* 0x000fe4000fffe0ff */
[----:B------:R-:W-:Y:S02]  /*3010*/  UIADD3 UR15, UPT, UPT, UR5, 0x24400, URZ ;  /* 0x00024400050f7890 */ /* 0x000fe4000fffe0ff */
[----:B----4-:R-:W-:Y:S01]  /*3020*/  UIADD3 UR7, UPT, UPT, UR7, 0x7f, URZ ;  /* 0x0000007f07077890 */ /* 0x010fe2000fffe0ff */
[----:B-1----:R-:W1:Y:S01]  /*3030*/  LDS R0, [UR5+0x150] ;  /* 0x00015005ff007984 */ /* 0x002e620008000800 */
[----:B------:R-:W-:Y:S02]  /*3040*/  USHF.R.U32.HI UR10, URZ, 0x4, UR10 ;  /* 0x00000004ff0a7899 */ /* 0x000fe4000801160a */
[----:B------:R-:W-:Y:S02]  /*3050*/  USHF.R.S32.HI UR4, URZ, 0x1f, UR7 ;  /* 0x0000001fff047899 */ /* 0x000fe40008011407 */
[----:B------:R-:W-:-:S02]  /*3060*/  USHF.R.U32.HI UR15, URZ, 0x4, UR15 ;  /* 0x00000004ff0f7899 */ /* 0x000fc4000801160f */
[----:B------:R-:W-:Y:S02]  /*3070*/  ULEA.HI UR4, UR4, UR7, URZ, 0x7 ;  /* 0x0000000704047291 */ /* 0x000fe4000f8f38ff */
[----:B------:R-:W-:Y:S02]  /*3080*/  ULOP3.LUT UR10, UR10, 0x3fff, URZ, 0xc0, !UPT ;  /* 0x00003fff0a0a7892 */ /* 0x000fe4000f8ec0ff */
[----:B------:R-:W-:Y:S01]  /*3090*/  USHF.R.S32.HI UR4, URZ, 0x7, UR4 ;  /* 0x00000007ff047899 */ /* 0x000fe20008011404 */
[----:B------:R-:W-:Y:S01]  /*30a0*/  UMOV UR22, 0x0 ;  /* 0x0000000000167882 */ /* 0x000fe20000000000 */
[----:B------:R-:W-:Y:S02]  /*30b0*/  UMOV UR23, 0x8110090 ;  /* 0x0811009000177882 */ /* 0x000fe40000000000 */
[----:B------:R-:W-:Y:S02]  /*30c0*/  UISETP.LT.AND UP0, UPT, UR4, 0x1, UPT ;  /* 0x000000010400788c */ /* 0x000fe4000bf01270 */
[----:B------:R-:W-:-:S02]  /*30d0*/  ULOP3.LUT UR15, UR15, 0x3fff, URZ, 0xc0, !UPT ;  /* 0x00003fff0f0f7892 */ /* 0x000fc4000f8ec0ff */
[----:B------:R-:W-:Y:S02]  /*30e0*/  USEL UR9, UR4, 0x1, !UP0 ;  /* 0x0000000104097887 */ /* 0x000fe4000c000000 */
[----:B------:R-:W-:Y:S02]  /*30f0*/  ULOP3.LUT UR10, UR10, 0x10000, URZ, 0xfc, !UPT ;  /* 0x000100000a0a7892 */ /* 0x000fe4000f8efcff */
[----:B------:R-:W-:Y:S02]  /*3100*/  UIADD3 UR9, UPT, UPT, -UR9, URZ, URZ ;  /* 0x000000ff09097290 */ /* 0x000fe4000fffe1ff */
[----:B---3--:R-:W-:Y:S01]  /*3110*/  UISETP.GE.AND UP3, UPT, UR6, 0x1, UPT ;  /* 0x000000010600788c */ /* 0x008fe2000bf66270 */
[----:B------:R-:W-:Y:S01]  /*3120*/  UMOV UR20, 0x0 ;  /* 0x0000000000147882 */ /* 0x000fe20000000000 */
[----:B------:R-:W-:Y:S01]  /*3130*/  UMOV UR21, 0x8110090 ;  /* 0x0811009000157882 */ /* 0x000fe20000000000 */
[----:B------:R-:W-:Y:S01]  /*3140*/  UMOV UR18, 0x0 ;  /* 0x0000000000127882 */ /* 0x000fe20000000000 */
[----:B------:R-:W-:Y:S01]  /*3150*/  UMOV UR19, 0x8110090 ;  /* 0x0811009000137882 */ /* 0x000fe20000000000 */
[----:B-1----:R-:W-:-:S15]  /*3160*/  R2UR UR16, R0 ;  /* 0x00000000001072ca */ /* 0x002fde00000e0000 */
.L_x_63:
[----:B------:R-:W-:Y:S02]  /*3170*/  LEA R0, R10, UR5, 0x3 ;  /* 0x000000050a007c11 */ /* 0x000fe4000f8e18ff */
[----:B------:R-:W-:Y:S02]  /*3180*/  SHF.L.U32 R5, R9, 0x1f, RZ ;  /* 0x0000001f09057819 */ /* 0x000fe400000006ff */
[----:B------:R-:W-:Y:S01]  /*3190*/  PLOP3.LUT P0, PT, PT, PT, UP3, 0x80, 0x8 ;  /* 0x000000000008781c */ /* 0x000fe20003f0f038 */
[----:B------:R-:W-:Y:S01]  /*31a0*/  VIADD R3, R0, 0xb0 ;  /* 0x000000b000037836 */ /* 0x000fe20000000000 */
[----:B-1----:R-:W1:Y:S02]  /*31b0*/  SYNCS.PHASECHK.TRANS64.TRYWAIT P1, [R0+URZ+0xa0], R5 ;  /* 0x0000a005000075a7 */ /* 0x002e6400080211ff */
[----:B-1-3--:R-:W-:Y:S09]  /*31c0*/  @!P1 BRA `(.L_x_57) ;  /* 0x0000003c00e09947 */ /* 0x00aff20003800000 */
.L_x_122:
[----:B------:R-:W-:Y:S01]  /*31d0*/  LEA R4, R10, UR5, 0x4 ;  /* 0x000000050a047c11 */ /* 0x000fe2000f8e20ff */
[----:B------:R-:W-:Y:S01]  /*31e0*/  @UP3 ULEA UR6, UR13, UR5, 0x3 ;  /* 0x000000050d063291 */ /* 0x000fe2000f8e18ff */
[----:B------:R-:W-:Y:S01]  /*31f0*/  PLOP3.LUT P2, PT, PT, PT, PT, 0x80, 0x8 ;  /* 0x000000000008781c */ /* 0x000fe20003f4f070 */
[----:B------:R-:W-:Y:S01]  /*3200*/  ULEA UR7, UR14, UR5, 0x3 ;  /* 0x000000050e077291 */ /* 0x000fe2000f8e18ff */
[----:B------:R-:W-:Y:S01]  /*3210*/  PRMT R3, RZ, 0x654, R3 ;  /* 0x00000654ff037816 */ /* 0x000fe20000000003 */
[----:B------:R-:W-:Y:S01]  /*3220*/  ULEA UR8, UR14, UR16, 0x6 ;  /* 0x000000100e087291 */ /* 0x000fe2000f8e30ff */
[----:B-1----:R-:W1:Y:S01]  /*3230*/  LDS.128 R4, [R4+0x130] ;  /* 0x0001300004047984 */ /* 0x002e620000000c00 */
[----:B------:R-:W-:Y:S02]  /*3240*/  @P0 SHF.L.U32 R2, R8, 0x1f, RZ ;  /* 0x0000001f08020819 */ /* 0x000fe400000006ff */
[----:B------:R-:W-:Y:S01]  /*3250*/  SHF.L.U32 R0, R11, 0x1f, RZ ;  /* 0x0000001f0b007819 */ /* 0x000fe200000006ff */
[----:B------:R-:W-:Y:S01]  /*3260*/  @!PT LDS RZ, [RZ] ;  /* 0x00000000fffff984 */ /* 0x000fe20000000800 */
[----:B------:R-:W-:Y:S01]  /*3270*/  @!PT LDS RZ, [RZ] ;  /* 0x00000000fffff984 */ /* 0x000fe20000000800 */
[----:B------:R-:W-:Y:S01]  /*3280*/  @!PT LDS RZ, [RZ] ;  /* 0x00000000fffff984 */ /* 0x000fe20000000800 */
[----:B------:R-:W-:Y:S01]  /*3290*/  @!PT LDS RZ, [RZ] ;  /* 0x00000000fffff984 */ /* 0x000fe20000000800 */
[----:B------:R2:W-:Y:S06]  /*32a0*/  MEMBAR.ALL.CTA ;  /* 0x0000000000007992 */ /* 0x0005ec0000008000 */
[----:B--2---:R-:W2:Y:S02]  /*32b0*/  FENCE.VIEW.ASYNC.S ;  /* 0x00000000000073c6 */ /* 0x004ea40000000000 */
[----:B--2---:R2:W-:Y:S01]  /*32c0*/  SYNCS.ARRIVE.TRANS64.RED.A1T0 RZ, [R3+URZ], RZ ;  /* 0x000000ff03ff79a7 */ /* 0x0045e200081004ff */
[----:B------:R2:W3:Y:S01]  /*32d0*/  @P0 SYNCS.PHASECHK.TRANS64.TRYWAIT P2, [UR6], R2 ;  /* 0x00000002ff0005a7 */ /* 0x0004e20008041106 */
[----:B-1----:R-:W-:Y:S01]  /*32e0*/  LOP3.LUT P1, RZ, R6, 0x1, RZ, 0xc0, !PT ;  /* 0x0000000106ff7812 */ /* 0x002fe2000782c0ff */
[----:B------:R-:W1:Y:S02]  /*32f0*/  SYNCS.PHASECHK.TRANS64.TRYWAIT P0, [UR7+0xe0], R0 ;  /* 0x0000e000ff0075a7 */ /* 0x000e640008001107 */
[----:B-123--:R-:W-:Y:S10]  /*3300*/  @!P0 BRA `(.L_x_58) ;  /* 0x0000003c00a48947 */ /* 0x00eff40003800000 */
.L_x_124:
[----:B------:R-:W-:Y:S01]  /*3310*/  IADD3 R10, PT, PT, R10, 0x1, RZ ;  /* 0x000000010a0a7810 */ /* 0x000fe20007ffe0ff */
[----:B------:R-:W-:Y:S06]  /*3320*/  BRA.U !UP3, `(.L_x_59) ;  /* 0x000000010bc07547 */ /* 0x000fec000b800000 */
[----:B------:R-:W-:Y:S01]  /*3330*/  UPLOP3.LUT UP4, UPT, UPT, UPT, UPT, 0x40, 0x4 ;  /* 0x000000000004789c */ /* 0x000fe20003f8e870 */
[----:B------:R-:W-:Y:S01]  /*3340*/  UMOV UR12, UR9 ;  /* 0x00000009000c7c82 */ /* 0x000fe20008000000 */
[----:B------:R-:W-:Y:S01]  /*3350*/  UMOV UR11, UR4 ;  /* 0x00000004000b7c82 */ /* 0x000fe20008000000 */
[----:B------:R-:W-:-:S08]  /*3360*/  UMOV UR17, UR13 ;  /* 0x0000000d00117c82 */ /* 0x000fd00008000000 */
.L_x_62:
[----:B------:R-:W-:Y:S02]  /*3370*/  UIADD3 UR12, UPT, UPT, UR12, 0x1, URZ ;  /* 0x000000010c0c7890 */ /* 0x000fe4000fffe0ff */
[----:B--2---:R-:W-:Y:S02]  /*3380*/  ULEA UR6, UR17, UR5, 0x3 ;  /* 0x0000000511067291 */ /* 0x004fe4000f8e18ff */
[----:B------:R-:W-:Y:S01]  /*3390*/  UISETP.NE.AND UP0, UPT, UR12, URZ, UPT ;  /* 0x000000ff0c00728c */ /* 0x000fe2000bf05270 */
[----:B---3--:R-:W-:Y:S10]  /*33a0*/  @P2 BRA `(.L_x_60) ;  /* 0x00000000000c2947 */ /* 0x008ff40003800000 */
[----:B-1----:R-:W-:Y:S04]  /*33b0*/  SHF.L.U32 R3, R8, 0x1f, RZ ;  /* 0x0000001f08037819 */ /* 0x002fe800000006ff */
[----:B------:R-:W1:Y:S02]  /*33c0*/  SYNCS.PHASECHK.TRANS64.TRYWAIT P0, [UR6], R3 ;  /* 0x00000003ff0075a7 */ /* 0x000e640008001106 */
[----:B-1----:R-:W-:Y:S05]  /*33d0*/  @!P0 BRA `(.L_x_61) ;  /* 0x0000003c00888947 */ /* 0x002fea0003800000 */
.L_x_60:
[----:B------:R-:W-:Y:S01]  /*33e0*/  UISETP.NE.AND UP1, UPT, UR11, 0x1, UPT ;  /* 0x000000010b00788c */ /* 0x000fe2000bf25270 */
[----:B------:R-:W-:Y:S01]  /*33f0*/  PLOP3.LUT P2, PT, PT, PT, PT, 0x80, 0x8 ;  /* 0x000000000008781c */ /* 0x000fe20003f4f070 */
[----:B------:R-:W-:Y:S02]  /*3400*/  UIADD3 UR13, UPT, UPT, UR17, 0x1, URZ ;  /* 0x00000001110d7890 */ /* 0x000fe4000fffe0ff */
[----:B------:R-:W-:Y:S02]  /*3410*/  ULEA UR28, UR17, UR15, 0x9 ;  /* 0x0000000f111c7291 */ /* 0x000fe4000f8e48ff */
[----:B------:R-:W-:Y:S01]  /*3420*/  UISETP.NE.AND UP2, UPT, UR13, 0x8, UPT ;  /* 0x000000080d00788c */ /* 0x000fe2000bf45270 */
[----:B------:R-:W-:Y:S01]  /*3430*/  PLOP3.LUT P0, PT, PT, PT, UP1, 0x80, 0x8 ;  /* 0x000000000008781c */ /* 0x000fe20003f0f018 */
[----:B------:R-:W-:Y:S02]  /*3440*/  UIADD3 UR40, UPT, UPT, UR28, 0x80, URZ ;  /* 0x000000801c287890 */ /* 0x000fe4000fffe0ff */
[----:B------:R-:W-:Y:S02]  /*3450*/  USEL UR27, URZ, 0x1, UP2 ;  /* 0x00000001ff1b7887 */ /* 0x000fe40009000000 */
[----:B------:R-:W-:Y:S02]  /*3460*/  USEL UR13, UR13, URZ, UP2 ;  /* 0x000000ff0d0d7287 */ /* 0x000fe40009000000 */
[----:B------:R-:W-:Y:S02]  /*3470*/  UIADD3 UR36, UPT, UPT, UR28, 0x100, URZ ;  /* 0x000001001c247890 */ /* 0x000fe4000fffe0ff */
[----:B------:R-:W-:Y:S01]  /*3480*/  @UP1 ULEA UR26, UR13, UR5, 0x3 ;  /* 0x000000050d1a1291 */ /* 0x000fe2000f8e18ff */
[----:B------:R-:W-:Y:S01]  /*3490*/  LOP3.LUT R8, R8, UR27, RZ, 0x3c, !PT ;  /* 0x0000001b08087c12 */ /* 0x000fe2000f8e3cff */
[----:B------:R-:W-:Y:S02]  /*34a0*/  UIADD3 UR32, UPT, UPT, UR28, 0x180, URZ ;  /* 0x000001801c207890 */ /* 0x000fe4000fffe0ff */
[----:B------:R-:W-:Y:S01]  /*34b0*/  UIADD3 UR6, UPT, UPT, UR6, 0x40, URZ ;  /* 0x0000004006067890 */ /* 0x000fe2000fffe0ff */
[----:B-1----:R-:W-:Y:S01]  /*34c0*/  @P0 SHF.L.U32 R0, R8, 0x1f, RZ ;  /* 0x0000001f08000819 */ /* 0x002fe200000006ff */
[----:B------:R-:W-:Y:S01]  /*34d0*/  UIADD3 UR11, UPT, UPT, UR11, -0x1, URZ ;  /* 0xffffffff0b0b7890 */ /* 0x000fe2000fffe0ff */
[----:B------:R-:W-:Y:S02]  /*34e0*/  UMOV UR29, 0x80004020 ;  /* 0x80004020001d7882 */ /* 0x000fe40000000000 */
[----:B------:R2:W3:Y:S01]  /*34f0*/  @P0 SYNCS.PHASECHK.TRANS64.TRYWAIT P2, [UR26], R0 ;  /* 0x00000000ff0005a7 */ /* 0x0004e2000804111a */
[----:B------:R-:W-:Y:S01]  /*3500*/  ULEA UR26, UR17, UR10, 0xa ;  /* 0x0000000a111a7291 */ /* 0x000fe2000f8e50ff */
[----:B------:R-:W-:Y:S01]  /*3510*/  UMOV UR27, 0x40004040 ;  /* 0x40004040001b7882 */ /* 0x000fe20000000000 */
[----:B------:R-:W-:Y:S02]  /*3520*/  UMOV UR41, 0x80004020 ;  /* 0x8000402000297882 */ /* 0x000fe40000000000 */
[----:B------:R-:W-:Y:S02]  /*3530*/  UIADD3 UR38, UPT, UPT, UR26, 0x2, URZ ;  /* 0x000000021a267890 */ /* 0x000fe4000fffe0ff */
[----:B------:R-:W-:Y:S02]  /*3540*/  UIADD3 UR34, UPT, UPT, UR26, 0x4, URZ ;  /* 0x000000041a227890 */ /* 0x000fe4000fffe0ff */
[----:B------:R-:W-:Y:S01]  /*3550*/  UIADD3 UR30, UPT, UPT, UR26, 0x6, URZ ;  /* 0x000000061a1e7890 */ /* 0x000fe2000fffe0ff */
[----:B------:R2:W-:Y:S01]  /*3560*/  UTCQMMA gdesc[UR26], gdesc[UR28], tmem[UR8], tmem[UR24], idesc[UR25], UP4 ;  /* 0x00ff181c1a0075ea */ /* 0x0005e2000a000308 */
[----:B------:R-:W-:Y:S01]  /*3570*/  UPLOP3.LUT UP4, UPT, UPT, UPT, UPT, 0x80, 0x8 ;  /* 0x000000000008789c */ /* 0x000fe20003f8f070 */
[----:B------:R-:W-:Y:S01]  /*3580*/  UMOV UR39, 0x40004040 ;  /* 0x4000404000277882 */ /* 0x000fe20000000000 */
[----:B------:R-:W-:Y:S01]  /*3590*/  UMOV UR37, 0x80004020 ;  /* 0x8000402000257882 */ /* 0x000fe20000000000 */
[----:B------:R2:W-:Y:S01]  /*35a0*/  UTCQMMA gdesc[UR38], gdesc[UR40], tmem[UR8], tmem[UR22], idesc[UR23], UPT ;  /* 0x00ff1628260075ea */ /* 0x0005e2000b800308 */
[----:B------:R-:W-:Y:S01]  /*35b0*/  UMOV UR35, 0x40004040 ;  /* 0x4000404000237882 */ /* 0x000fe20000000000 */
[----:B------:R-:W-:Y:S01]  /*35c0*/  UMOV UR33, 0x80004020 ;  /* 0x8000402000217882 */ /* 0x000fe20000000000 */
[----:B------:R-:W-:Y:S01]  /*35d0*/  UMOV UR31, 0x40004040 ;  /* 0x40004040001f7882 */ /* 0x000fe20000000000 */
[----:B------:R2:W-:Y:S01]  /*35e0*/  UTCQMMA gdesc[UR34], gdesc[UR36], tmem[UR8], tmem[UR20], idesc[UR21], UPT ;  /* 0x00ff1424220075ea */ /* 0x0005e2000b800308 */
[----:B------:R2:W-:Y:S01]  /*35f0*/  UTCQMMA gdesc[UR30], gdesc[UR32], tmem[UR8], tmem[UR18], idesc[UR19], UPT ;  /* 0x00ff12201e0075ea */ /* 0x0005e2000b800308 */
[----:B------:R2:W-:Y:S01]  /*3600*/  UTCBAR [UR6], URZ ;  /* 0x000000ff060073e9 */ /* 0x0005e200080000ff */
[----:B------:R-:W-:Y:S01]  /*3610*/  UMOV UR17, UR13 ;  /* 0x0000000d00117c82 */ /* 0x000fe20008000000 */
[----:B------:R-:W-:Y:S05]  /*3620*/  BRA.U UP0, `(.L_x_62) ;  /* 0xfffffffd00507547 */ /* 0x000fea000b83ffff */
.L_x_59:
[----:B------:R-:W-:Y:S01]  /*3630*/  UIADD3 UR14, UPT, UPT, UR14, 0x1, URZ ;  /* 0x000000010e0e7890 */ /* 0x000fe2000fffe0ff */
[C---:B------:R-:W-:Y:S01]  /*3640*/  ISETP.NE.AND P0, PT, R10.reuse, 0x2, PT ;  /* 0x000000020a00780c */ /* 0x040fe20003f05270 */
[----:B------:R-:W-:Y:S02]  /*3650*/  UIADD3 UR7, UPT, UPT, UR7, 0xc0, URZ ;  /* 0x000000c007077890 */ /* 0x000fe4000fffe0ff */
[----:B------:R-:W-:Y:S01]  /*3660*/  UISETP.NE.AND UP0, UPT, UR14, 0x4, UPT ;  /* 0x000000040e00788c */ /* 0x000fe2000bf05270 */
[----:B-12---:R-:W-:Y:S02]  /*3670*/  SEL R0, RZ, 0x1, P0 ;  /* 0x00000001ff007807 */ /* 0x006fe40000000000 */
[----:B------:R-:W-:Y:S01]  /*3680*/  SEL R10, R10, RZ, P0 ;  /* 0x000000ff0a0a7207 */ /* 0x000fe20000000000 */
[----:B------:R-:W-:Y:S01]  /*3690*/  USEL UR6, URZ, 0x1, UP0 ;  /* 0x00000001ff067887 */ /* 0x000fe20008000000 */
[----:B------:R-:W-:Y:S01]  /*36a0*/  LOP3.LUT R9, R9, R0, RZ, 0x3c, !PT ;  /* 0x0000000009097212 */ /* 0x000fe200078e3cff */
[----:B------:R-:W-:Y:S01]  /*36b0*/  USEL UR14, UR14, URZ, UP0 ;  /* 0x000000ff0e0e7287 */ /* 0x000fe20008000000 */
[----:B------:R1:W-:Y:S03]  /*36c0*/  UTCBAR [UR7], URZ ;  /* 0x000000ff070073e9 */ /* 0x0003e600080000ff */
[----:B------:R-:W-:Y:S01]  /*36d0*/  LOP3.LUT R11, R11, UR6, RZ, 0x3c, !PT ;  /* 0x000000060b0b7c12 */ /* 0x000fe2000f8e3cff */
[----:B------:R-:W-:Y:S07]  /*36e0*/  @P1 BRA `(.L_x_63) ;  /* 0xfffffff800a01947 */ /* 0x000fee000383ffff */
[----:B------:R-:W2:Y:S01]  /*36f0*/  S2UR UR4, SR_CgaCtaId ;  /* 0x00000000000479c3 */ /* 0x000ea20000008800 */
[----:B------:R-:W-:Y:S01]  /*3700*/  ELECT P0, URZ, PT ;  /* 0x0000000000ff782f */ /* 0x000fe20003800000 */
[----:B------:R-:W-:Y:S01]  /*3710*/  IMAD.MOV.U32 R0, RZ, RZ, 0x1 ;  /* 0x00000001ff007424 */ /* 0x000fe200078e00ff */
[----:B------:R-:W-:Y:S01]  /*3720*/  UIADD3 UR5, UPT, UPT, UR5, 0xe0, URZ ;  /* 0x000000e005057890 */ /* 0x000fe2000fffe0ff */
[----:B------:R-:W-:Y:S01]  /*3730*/  SHF.L.U32 R3, R11, 0x1f, RZ ;  /* 0x0000001f0b037819 */ /* 0x000fe200000006ff */
[----:B------:R-:W-:-:S03]  /*3740*/  UMOV UR6, 0x40 ;  /* 0x0000004000067882 */ /* 0x000fc60000000000 */
[----:B------:R-:W-:Y:S01]  /*3750*/  UVIRTCOUNT.DEALLOC.SMPOOL 0x80 ;  /* 0x000000800000784c */ /* 0x000fe20000000000 */
[----:B--2---:R-:W-:Y:S02]  /*3760*/  ULEA UR4, UR4, UR6, 0x18 ;  /* 0x0000000604047291 */ /* 0x004fe4000f8ec0ff */
[----:B------:R-:W-:-:S07]  /*3770*/  ULEA UR6, UR14, UR5, 0x3 ;  /* 0x000000050e067291 */ /* 0x000fce000f8e18ff */
[----:B------:R2:W-:Y:S02]  /*3780*/  @P0 STS.U8 [UR4+0x1c], R0 ;  /* 0x00001c00ff000988 */ /* 0x0005e40008000004 */
[----:B------:R-:W4:Y:S02]  /*3790*/  SYNCS.PHASECHK.TRANS64.TRYWAIT P0, [UR6], R3 ;  /* 0x00000003ff0075a7 */ /* 0x000f240008001106 */
[----:B--2-4-:R-:W-:Y:S05]  /*37a0*/  @!P0 BRA `(.L_x_64) ;  /* 0x0000003800ac8947 */ /* 0x014fea0003800000 */
.L_x_127:
[----:B-1----:R-:W-:-:S04]  /*37b0*/  UIADD3 UR7, UPT, UPT, UR14, 0x1, URZ ;  /* 0x000000010e077890 */ /* 0x002fc8000fffe0ff */
[----:B------:R-:W-:-:S04]  /*37c0*/  UISETP.NE.AND UP0, UPT, UR7, 0x4, UPT ;  /* 0x000000040700788c */ /* 0x000fc8000bf05270 */
[----:B------:R-:W-:Y:S02]  /*37d0*/  USEL UR8, URZ, 0x1, UP0 ;  /* 0x00000001ff087887 */ /* 0x000fe40008000000 */
[----:B------:R-:W-:-:S04]  /*37e0*/  USEL UR7, UR7, URZ, UP0 ;  /* 0x000000ff07077287 */ /* 0x000fc80008000000 */
[----:B------:R-:W-:Y:S01]  /*37f0*/  ULEA UR6, UR7, UR5, 0x3 ;  /* 0x0000000507067291 */ /* 0x000fe2000f8e18ff */
[----:B------:R-:W-:-:S04]  /*3800*/  LOP3.LUT R2, R11, UR8, RZ, 0x3c, !PT ;  /* 0x000000080b027c12 */ /* 0x000fc8000f8e3cff */
[----:B--2---:R-:W-:-:S04]  /*3810*/  SHF.L.U32 R3, R2, 0x1f, RZ ;  /* 0x0000001f02037819 */ /* 0x004fc800000006ff */
[----:B------:R-:W1:Y:S02]  /*3820*/  SYNCS.PHASECHK.TRANS64.TRYWAIT P0, [UR6], R3 ;  /* 0x00000003ff0075a7 */ /* 0x000e640008001106 */
[----:B-1----:R-:W-:Y:S05]  /*3830*/  @!P0 BRA `(.L_x_65) ;  /* 0x0000003800a08947 */ /* 0x002fea0003800000 */
.L_x_129:
        /* <DEDUP_REMOVED lines=9> */
.L_x_131:
[----:B------:R-:W-:-:S04]  /*38d0*/  UIADD3 UR7, UPT, UPT, UR7, 0x1, URZ ;  /* 0x0000000107077890 */ /* 0x000fc8000fffe0ff */
[----:B------:R-:W-:-:S04]  /*38e0*/  UISETP.NE.AND UP0, UPT, UR7, 0x4, UPT ;  /* 0x000000040700788c */ /* 0x000fc8000bf05270 */
[----:B------:R-:W-:Y:S02]  /*38f0*/  USEL UR6, URZ, 0x1, UP0 ;  /* 0x00000001ff067887 */ /* 0x000fe40008000000 */
[----:B------:R-:W-:-:S04]  /*3900*/  USEL UR7, UR7, URZ, UP0 ;  /* 0x000000ff07077287 */ /* 0x000fc80008000000 */
[----:B------:R-:W-:Y:S01]  /*3910*/  ULEA UR7, UR7, UR5, 0x3 ;  /* 0x0000000507077291 */ /* 0x000fe2000f8e18ff */
[----:B-1----:R-:W-:-:S04]  /*3920*/  LOP3.LUT R3, R2, UR6, RZ, 0x3c, !PT ;  /* 0x0000000602037c12 */ /* 0x002fc8000f8e3cff */
[----:B------:R-:W-:-:S04]  /*3930*/  SHF.L.U32 R3, R3, 0x1f, RZ ;  /* 0x0000001f03037819 */ /* 0x000fc800000006ff */
[----:B------:R-:W1:Y:S02]  /*3940*/  SYNCS.PHASECHK.TRANS64.TRYWAIT P0, [UR7], R3 ;  /* 0x00000003ff0075a7 */ /* 0x000e640008001107 */
[----:B-1----:R-:W-:Y:S05]  /*3950*/  @!P0 BRA `(.L_x_67) ;  /* 0x0000003800888947 */ /* 0x002fea0003800000 */
.L_x_133:
[----:B------:R-:W-:Y:S01]  /*3960*/  NOP ;  /* 0x0000000000007918 */ /* 0x000fe20000000000 */
[----:B-1----:R-:W1:Y:S01]  /*3970*/  LDS R0, [UR4+0x14] ;  /* 0x00001404ff007984 */ /* 0x002e620008000800 */
[----:B------:R-:W-:Y:S01]  /*3980*/  ULOP3.LUT UR6, UR16, 0xffff, URZ, 0xc0, !UPT ;  /* 0x0000ffff10067892 */ /* 0x000fe2000f8ec0ff */
[----:B------:R-:W-:Y:S01]  /*3990*/  UMOV UR8, 0xffff ;  /* 0x0000ffff00087882 */ /* 0x000fe20000000000 */
[----:B------:R-:W-:Y:S02]  /*39a0*/  UMOV UR5, 0x1 ;  /* 0x0000000100057882 */ /* 0x000fe40000000000 */
[----:B------:R-:W-:-:S04]  /*39b0*/  USHF.R.U32.HI UR6, URZ, 0x5, UR6 ;  /* 0x00000005ff067899 */ /* 0x000fc80008011606 */
[----:B------:R-:W-:Y:S02]  /*39c0*/  USHF.L.U32 UR8, UR8, UR6, URZ ;  /* 0x0000000608087299 */ /* 0x000fe400080006ff */
[----:B------:R-:W-:-:S04]  /*39d0*/  USHF.L.U32 UR5, UR5, UR6, URZ ;  /* 0x0000000605057299 */ /* 0x000fc800080006ff */
[----:B-1----:R-:W-:-:S04]  /*39e0*/  LOP3.LUT R0, R0, UR8, RZ, 0xc0, !PT ;  /* 0x0000000800007c12 */ /* 0x002fc8000f8ec0ff */
[----:B------:R-:W-:-:S13]  /*39f0*/  ISETP.NE.AND P0, PT, R0, UR8, PT ;  /* 0x0000000800007c0c */ /* 0x000fda000bf05270 */
[----:B------:R-:W-:Y:S05]  /*3a00*/  @P0 BRA `(.L_x_68) ;  /* 0x0000000000580947 */ /* 0x000fea0003800000 */
[----:B------:R-:W1:Y:S02]  /*3a10*/  LDS R0, [UR4+0x18] ;  /* 0x00001804ff007984 */ /* 0x000e640008000800 */
[----:B-1----:R-:W-:-:S04]  /*3a20*/  LOP3.LUT R0, R0, UR5, RZ, 0xc0, !PT ;  /* 0x0000000500007c12 */ /* 0x002fc8000f8ec0ff */
[----:B------:R-:W-:-:S13]  /*3a30*/  ISETP.NE.AND P0, PT, R0, UR5, PT ;  /* 0x0000000500007c0c */ /* 0x000fda000bf05270 */
[----:B------:R-:W-:Y:S05]  /*3a40*/  @P0 BRA `(.L_x_69) ;  /* 0x00000000003c0947 */ /* 0x000fea0003800000 */
[----:B------:R-:W1:Y:S01]  /*3a50*/  S2R R2, SR_LANEID ;  /* 0x0000000000027919 */ /* 0x000e620000000000 */
[----:B------:R-:W-:Y:S01]  /*3a60*/  ULOP3.LUT UR8, URZ, UR8, URZ, 0x33, !UPT ;  /* 0x00000008ff087292 */ /* 0x000fe2000f8e33ff */
[----:B------:R-:W-:Y:S01]  /*3a70*/  LOP3.LUT R4, RZ, UR5, RZ, 0x33, !PT ;  /* 0x00000005ff047c12 */ /* 0x000fe2000f8e33ff */
[----:B------:R-:W-:Y:S02]  /*3a80*/  VOTEU.ANY UR7, UPT, PT ;  /* 0x0000000000077886 */ /* 0x000fe400038e0100 */
[----:B------:R-:W-:Y:S01]  /*3a90*/  UFLO.U32 UR7, UR7 ;  /* 0x00000007000772bd */ /* 0x000fe200080e0000 */
[----:B------:R-:W2:Y:S01]  /*3aa0*/  REDUX UR5, R4 ;  /* 0x00000000040573c4 */ /* 0x000ea20000000000 */
[----:B------:R-:W-:-:S06]  /*3ab0*/  IMAD.U32 R0, RZ, RZ, UR8 ;  /* 0x00000008ff007e24 */ /* 0x000fcc000f8e00ff */
[----:B------:R4:W-:Y:S01]  /*3ac0*/  UTCATOMSWS.AND URZ, UR8 ;  /* 0x0000000800ff79e3 */ /* 0x0009e20008000000 */
[----:B------:R-:W3:Y:S01]  /*3ad0*/  REDUX UR6, R0 ;  /* 0x00000000000673c4 */ /* 0x000ee20000000000 */
[----:B-1----:R-:W-:Y:S01]  /*3ae0*/  ISETP.EQ.U32.AND P0, PT, R2, UR7, PT ;  /* 0x0000000702007c0c */ /* 0x002fe2000bf02070 */
[----:B--2---:R-:W-:Y:S01]  /*3af0*/  IMAD.U32 R2, RZ, RZ, UR5 ;  /* 0x00000005ff027e24 */ /* 0x004fe2000f8e00ff */
[----:B---3--:R-:W-:-:S11]  /*3b00*/  MOV R3, UR6 ;  /* 0x0000000600037c02 */ /* 0x008fd60008000f00 */
[----:B------:R4:W-:Y:S04]  /*3b10*/  @P0 ATOMS.AND RZ, [UR4+0x14], R3 ;  /* 0x00001403ffff098c */ /* 0x0009e8000a800004 */
[----:B------:R4:W-:Y:S01]  /*3b20*/  @P0 ATOMS.AND RZ, [UR4+0x18], R2 ;  /* 0x00001802ffff098c */ /* 0x0009e2000a800004 */
[----:B------:R-:W-:Y:S05]  /*3b30*/  BRA `(.L_x_70) ;  /* 0x0000000000147947 */ /* 0x000fea0003800000 */
.L_x_69:
[----:B------:R-:W-:Y:S02]  /*3b40*/  MOV R2, 0x3b60 ;  /* 0x00003b6000027802 */ /* 0x000fe40000000f00 */
[----:B---3-5:R-:W-:Y:S05]  /*3b50*/  CALL.REL.NOINC `($__internal_0_$__cuda_sm10x_tcgen05_guardrail_trap_col_being_dealloced_not_returned_by_alloc) ;  /* 0x0000003800a47944 */ /* 0x028fea0003c00000 */
[----:B------:R-:W-:Y:S05]  /*3b60*/  BRA `(.L_x_70) ;  /* 0x0000000000087947 */ /* 0x000fea0003800000 */
.L_x_68:
[----:B------:R-:W-:Y:S02]  /*3b70*/  MOV R2, 0x3b90 ;  /* 0x00003b9000027802 */ /* 0x000fe40000000f00 */
[----:B---3-5:R-:W-:Y:S05]  /*3b80*/  CALL.REL.NOINC `($__internal_2_$__cuda_sm10x_tcgen05_guardrail_trap_unallocated_columns_being_dealloced) ;  /* 0x0000003800b07944 */ /* 0x028fea0003c00000 */
.L_x_70:
[----:B------:R-:W-:Y:S01]  /*3b90*/  NOP ;  /* 0x0000000000007918 */ /* 0x000fe20000000000 */
[----:B----4-:R-:W-:Y:S05]  /*3ba0*/  EXIT ;  /* 0x000000000000794d */ /* 0x010fea0003800000 */
.L_x_52:
[----:B------:R-:W-:-:S09]  /*3bb0*/  UISETP.NE.OR UP2, UPT, UR8, 0x3, !UP2 ;  /* 0x000000030800788c */ /* 0x000fd2000d745670 */
[----:B------:R-:W-:Y:S05]  /*3bc0*/  BRA.U UP2, `(.L_x_71) ;  /* 0x0000000902c87547 */ /* 0x000fea000b800000 */
[----:B------:R-:W1:Y:S01]  /*3bd0*/  LDCU.64 UR6, c[0x0][0x888] ;  /* 0x00011100ff0677ac */ /* 0x000e620008000a00 */
[----:B------:R-:W2:Y:S01]  /*3be0*/  LDC R0, c[0x0][0xb30] ;  /* 0x0002cc00ff007b82 */ /* 0x000ea20000000800 */
[----:B------:R-:W-:Y:S01]  /*3bf0*/  IMAD.MOV.U32 R30, RZ, RZ, 0x1 ;  /* 0x00000001ff1e7424 */ /* 0x000fe200078e00ff */
[----:B------:R-:W-:Y:S01]  /*3c00*/  CS2R R28, SRZ ;  /* 0x00000000001c7805 */ /* 0x000fe2000001ff00 */
[----:B------:R-:W4:Y:S01]  /*3c10*/  LDCU.64 UR4, c[0x0][0x890] ;  /* 0x00011200ff0477ac */ /* 0x000f220008000a00 */
[----:B------:R-:W-:Y:S01]  /*3c20*/  IMAD.MOV.U32 R25, RZ, RZ, 0x2000 ;  /* 0x00002000ff197424 */ /* 0x000fe200078e00ff */
[----:B------:R-:W-:-:S03]  /*3c30*/  UMOV UR8, 0x400 ;  /* 0x0000040000087882 */ /* 0x000fc60000000000 */
[----:B------:R-:W3:Y:S01]  /*3c40*/  LDC R19, c[0x0][0x370] ;  /* 0x0000dc00ff137b82 */ /* 0x000ee20000000800 */
[----:B------:R-:W-:-:S07]  /*3c50*/  UPLOP3.LUT UP1, UPT, UPT, UPT, UPT, 0x40, 0x4 ;  /* 0x000000000004789c */ /* 0x000fce0003f2e870 */
[----:B------:R-:W3:Y:S01]  /*3c60*/  LDC R2, c[0x0][0xb0c] ;  /* 0x0002c300ff027b82 */ /* 0x000ee20000000800 */
[----:B-1----:R-:W-:Y:S02]  /*3c70*/  UISETP.NE.U32.AND UP2, UPT, UR6, URZ, UPT ;  /* 0x000000ff0600728c */ /* 0x002fe4000bf45070 */
[----:B------:R-:W-:Y:S02]  /*3c80*/  ULEA UR6, UR37, UR8, 0x18 ;  /* 0x0000000825067291 */ /* 0x000fe4000f8ec0ff */
[----:B------:R-:W-:Y:S02]  /*3c90*/  UISETP.NE.AND.EX UP2, UPT, UR7, URZ, UPT, UP2 ;  /* 0x000000ff0700728c */ /* 0x000fe4000bf45320 */
[----:B------:R-:W-:Y:S01]  /*3ca0*/  UIADD3 UR7, UPT, UPT, UR6, 0x80, URZ ;  /* 0x0000008006077890 */ /* 0x000fe2000fffe0ff */
[----:B------:R-:W1:Y:S01]  /*3cb0*/  LDC R18, c[0x0][0xb20] ;  /* 0x0002c800ff127b82 */ /* 0x000e620000000800 */
[----:B----4-:R-:W-:Y:S01]  /*3cc0*/  UISETP.NE.U32.AND UP3, UPT, UR4, URZ, UPT ;  /* 0x000000ff0400728c */ /* 0x010fe2000bf65070 */
[----:B--2---:R-:W-:Y:S01]  /*3cd0*/  ISETP.NE.AND P1, PT, R0, 0x1, PT ;  /* 0x000000010000780c */ /* 0x004fe20003f25270 */
[----:B------:R-:W-:-:S02]  /*3ce0*/  UPRMT UR37, UR37, 0x654, UR7 ;  /* 0x0000065425257896 */ /* 0x000fc40008000007 */
[----:B------:R-:W-:-:S03]  /*3cf0*/  UISETP.NE.AND.EX UP3, UPT, UR5, URZ, UPT, UP3 ;  /* 0x000000ff0500728c */ /* 0x000fc6000bf65330 */
[----:B------:R-:W2:Y:S08]  /*3d00*/  LDC.64 R32, c[0x0][0x348] ;  /* 0x0000d200ff207b82 */ /* 0x000eb00000000a00 */
[----:B------:R-:W4:Y:S08]  /*3d10*/  LDC.64 R16, c[0x0][0xb10] ;  /* 0x0002c400ff107b82 */ /* 0x000f300000000a00 */
[----:B------:R-:W1:Y:S08]  /*3d20*/  LDC.64 R6, c[0x0][0xb18] ;  /* 0x0002c600ff067b82 */ /* 0x000e700000000a00 */
[----:B------:R-:W1:Y:S08]  /*3d30*/  LDC.64 R4, c[0x0][0xb28] ;  /* 0x0002ca00ff047b82 */ /* 0x000e700000000a00 */
[----:B---3--:R-:W1:Y:S02]  /*3d40*/  LDC R24, c[0x0][0x374] ;  /* 0x0000dd00ff187b82 */ /* 0x008e640000000800 */
.L_x_79:
[C---:B------:R-:W-:Y:S02]  /*3d50*/  LEA R0, R29.reuse, UR6, 0x3 ;  /* 0x000000061d007c11 */ /* 0x040fe4000f8e18ff */
[----:B------:R-:W-:Y:S02]  /*3d60*/  SHF.L.U32 R3, R28, 0x1f, RZ ;  /* 0x0000001f1c037819 */ /* 0x000fe400000006ff */
[----:B------:R-:W-:Y:S02]  /*3d70*/  LEA R20, R29, UR6, 0x4 ;  /* 0x000000061d147c11 */ /* 0x000fe4000f8e20ff */
[----:B---3--:R-:W3:Y:S02]  /*3d80*/  SYNCS.PHASECHK.TRANS64.TRYWAIT P0, [R0+URZ+0xa0], R3 ;  /* 0x0000a003000075a7 */ /* 0x008ee400080011ff */
[----:B---3--:R-:W-:Y:S05]  /*3d90*/  @!P0 BRA `(.L_x_72) ;  /* 0x0000003400908947 */ /* 0x008fea0003800000 */
.L_x_134:
[----:B------:R-:W-:Y:S01]  /*3da0*/  ISETP.GE.AND P0, PT, R72, 0x1, PT ;  /* 0x000000014800780c */ /* 0x000fe20003f06270 */
[----:B------:R-:W1:Y:S01]  /*3db0*/  LDS.128 R20, [R20+0x130] ;  /* 0x0001300014147984 */ /* 0x000e620000000c00 */
[----:B------:R-:W-:Y:S01]  /*3dc0*/  ISETP.NE.U32.AND P4, PT, RZ, UR4, PT ;  /* 0x00000004ff007c0c */ /* 0x000fe2000bf85070 */
[----:B---3--:R-:W-:Y:S01]  /*3dd0*/  VIADD R0, R0, 0xb0 ;  /* 0x000000b000007836 */ /* 0x008fe20000000000 */
[----:B------:R-:W-:Y:S02]  /*3de0*/  SHF.L.U32 R26, R30, 0x1f, RZ ;  /* 0x0000001f1e1a7819 */ /* 0x000fe400000006ff */
[----:B------:R-:W-:Y:S02]  /*3df0*/  ISETP.NE.AND.EX P4, PT, RZ, UR5, PT, P4 ;  /* 0x00000005ff007c0c */ /* 0x000fe4000bf85340 */
[----:B------:R-:W-:Y:S01]  /*3e00*/  PRMT R0, RZ, 0x654, R0 ;  /* 0x00000654ff007816 */ /* 0x000fe20000000000 */
[----:B------:R-:W-:Y:S01]  /*3e10*/  @!PT LDS RZ, [RZ] ;  /* 0x00000000fffff984 */ /* 0x000fe20000000800 */
[----:B------:R-:W-:Y:S01]  /*3e20*/  @!PT LDS RZ, [RZ] ;  /* 0x00000000fffff984 */ /* 0x000fe20000000800 */
[----:B------:R-:W-:Y:S01]  /*3e30*/  @!PT LDS RZ, [RZ] ;  /* 0x00000000fffff984 */ /* 0x000fe20000000800 */
[----:B------:R-:W-:Y:S01]  /*3e40*/  @!PT LDS RZ, [RZ] ;  /* 0x00000000fffff984 */ /* 0x000fe20000000800 */
[----:B------:R3:W-:Y:S06]  /*3e50*/  MEMBAR.ALL.CTA ;  /* 0x0000000000007992 */ /* 0x0007ec0000008000 */
[----:B---3--:R-:W3:Y:S02]  /*3e60*/  FENCE.VIEW.ASYNC.S ;  /* 0x00000000000073c6 */ /* 0x008ee40000000000 */
[----:B---3--:R3:W-:Y:S01]  /*3e70*/  SYNCS.ARRIVE.TRANS64.RED.A1T0 RZ, [R0+URZ], RZ ;  /* 0x000000ff00ff79a7 */ /* 0x0087e200081004ff */
[----:B-1----:R-:W-:Y:S11]  /*3e80*/  LOP3.LUT P3, RZ, R22, 0x1, RZ, 0xc0, !PT ;  /* 0x0000000116ff7812 */ /* 0x002ff6000786c0ff */
[----:B------:R-:W-:Y:S02]  /*3e90*/  @!UPT UIADD3 URZ, UPT, UPT, URZ, URZ, URZ ;  /* 0x000000fffffff290 */ /* 0x000fe4000fffe0ff */
[----:B------:R-:W-:Y:S02]  /*3ea0*/  @P3 MOV R13, R20 ;  /* 0x00000014000d3202 */ /* 0x000fe40000000f00 */
[----:B------:R-:W-:Y:S01]  /*3eb0*/  @P3 LOP3.LUT R8, R21, 0xffff, RZ, 0xc0, !PT ;  /* 0x0000ffff15083812 */ /* 0x000fe200078ec0ff */
[----:B---3--:R-:W-:Y:S06]  /*3ec0*/  @!P0 BRA `(.L_x_73) ;  /* 0x0000000000a48947 */ /* 0x008fec0003800000 */
[----:B------:R-:W-:Y:S01]  /*3ed0*/  IMAD.HI.U32 R31, R24, R7, RZ ;  /* 0x00000007181f7227 */ /* 0x000fe200078e00ff */
[----:B------:R-:W-:Y:S02]  /*3ee0*/  ISETP.NE.AND P0, PT, R6, 0x1, PT ;  /* 0x000000010600780c */ /* 0x000fe40003f05270 */
[----:B------:R-:W-:Y:S01]  /*3ef0*/  ISETP.NE.AND P2, PT, R72, 0x1, PT ;  /* 0x000000014800780c */ /* 0x000fe20003f45270 */
[----:B----4-:R-:W-:Y:S01]  /*3f00*/  IMAD.HI.U32 R34, R19, R16, RZ ;  /* 0x0000001013227227 */ /* 0x010fe200078e00ff */
[----:B------:R-:W-:Y:S02]  /*3f10*/  SHF.R.U32.HI R31, RZ, R18, R31 ;  /* 0x00000012ff1f7219 */ /* 0x000fe4000001161f */
[----:B------:R-:W-:Y:S01]  /*3f20*/  ISETP.NE.AND P5, PT, R2, 0x1, PT ;  /* 0x000000010200780c */ /* 0x000fe20003fa5270 */
[----:B------:R-:W-:Y:S01]  /*3f30*/  IMAD.HI.U32 R36, R13, R16, RZ ;  /* 0x000000100d247227 */ /* 0x000fe200078e00ff */
[----:B------:R-:W-:Y:S02]  /*3f40*/  SHF.R.U32.HI R34, RZ, R17, R34 ;  /* 0x00000011ff227219 */ /* 0x000fe40000011622 */
[----:B------:R-:W-:Y:S01]  /*3f50*/  SEL R3, R24, R31, !P0 ;  /* 0x0000001f18037207 */ /* 0x000fe20004000000 */
[C---:B------:R-:W-:Y:S01]  /*3f60*/  IMAD.HI.U32 R31, R8.reuse, R7, RZ ;  /* 0x00000007081f7227 */ /* 0x040fe200078e00ff */
[----:B------:R-:W-:Y:S02]  /*3f70*/  SEL R11, R19, R34, !P5 ;  /* 0x00000022130b7207 */ /* 0x000fe40006800000 */
[----:B------:R-:W-:Y:S01]  /*3f80*/  SHF.R.U32.HI R36, RZ, R17, R36 ;  /* 0x00000011ff247219 */ /* 0x000fe20000011624 */
[----:B------:R-:W-:Y:S01]  /*3f90*/  IMAD.HI.U32 R38, R3, R4, RZ ;  /* 0x0000000403267227 */ /* 0x000fe200078e00ff */
[----:B------:R-:W-:Y:S03]  /*3fa0*/  SHF.R.U32.HI R31, RZ, R18, R31 ;  /* 0x00000012ff1f7219 */ /* 0x000fe6000001161f */
[----:B------:R-:W-:Y:S01]  /*3fb0*/  IMAD.HI.U32 R34, R11, R4, RZ ;  /* 0x000000040b227227 */ /* 0x000fe200078e00ff */
[----:B------:R-:W-:Y:S02]  /*3fc0*/  @P2 SHF.R.U32.HI R3, RZ, R5, R38 ;  /* 0x00000005ff032219 */ /* 0x000fe40000011626 */
[----:B------:R-:W-:Y:S02]  /*3fd0*/  SEL R9, R8, R31, !P0 ;  /* 0x0000001f08097207 */ /* 0x000fe40004000000 */
[----:B------:R-:W-:Y:S01]  /*3fe0*/  @P2 SHF.R.U32.HI R11, RZ, R5, R34 ;  /* 0x00000005ff0b2219 */ /* 0x000fe20000011622 */
[C---:B------:R-:W-:Y:S01]  /*3ff0*/  IMAD R10, R72.reuse, R3, RZ ;  /* 0x00000003480a7224 */ /* 0x040fe200078e02ff */
[----:B------:R-:W-:Y:S01]  /*4000*/  SEL R3, R13, R36, !P5 ;  /* 0x000000240d037207 */ /* 0x000fe20006800000 */
[C---:B------:R-:W-:Y:S03]  /*4010*/  IMAD.HI.U32 R14, R9.reuse, R4, RZ ;  /* 0x00000004090e7227 */ /* 0x040fe600078e00ff */
[----:B------:R-:W-:Y:S01]  /*4020*/  ISETP.GE.AND P0, PT, R9, R10, PT ;  /* 0x0000000a0900720c */ /* 0x000fe20003f06270 */
[C---:B------:R-:W-:Y:S01]  /*4030*/  IMAD R12, R72.reuse, R11, RZ ;  /* 0x0000000b480c7224 */ /* 0x040fe200078e02ff */
[-C--:B------:R-:W-:Y:S04]  /*4040*/  SHF.R.U32.HI R14, RZ, R5.reuse, R14 ;  /* 0x00000005ff0e7219 */ /* 0x080fe8000001160e */
[----:B------:R-:W-:Y:S02]  /*4050*/  ISETP.GE.OR P0, PT, R3, R12, P0 ;  /* 0x0000000c0300720c */ /* 0x000fe40000706670 */
[----:B------:R-:W-:Y:S05]  /*4060*/  SEL R15, R9, R14, !P2 ;  /* 0x0000000e090f7207 */ /* 0x000fea0005000000 */
[----:B------:R-:W-:Y:S04]  /*4070*/  IMAD.MOV R14, RZ, RZ, -R15 ;  /* 0x000000ffff0e7224 */ /* 0x000fe800078e0a0f */
[----:B------:R-:W-:Y:S02]  /*4080*/  IMAD R14, R72, R14, R9 ;  /* 0x0000000e480e7224 */ /* 0x000fe400078e0209 */
[C---:B------:R-:W-:Y:S05]  /*4090*/  @!P0 IMAD.HI.U32 R10, R3.reuse, R4, RZ ;  /* 0x00000004030a8227 */ /* 0x040fea00078e00ff */
[----:B------:R-:W-:Y:S04]  /*40a0*/  @!P0 SHF.R.U32.HI R10, RZ, R5, R10 ;  /* 0x00000005ff0a8219 */ /* 0x000fe8000001160a */
[----:B------:R-:W-:Y:S01]  /*40b0*/  @!P0 SEL R0, R3, R10, !P2 ;  /* 0x0000000a03008207 */ /* 0x000fe20005000000 */
[----:B------:R-:W-:Y:S03]  /*40c0*/  IMAD.MOV R10, RZ, RZ, -R3 ;  /* 0x000000ffff0a7224 */ /* 0x000fe600078e0a03 */
[----:B------:R-:W-:Y:S01]  /*40d0*/  @!P0 IADD3 R15, PT, PT, R15, -R0, RZ ;  /* 0x800000000f0f8210 */ /* 0x000fe20007ffe0ff */
[----:B------:R-:W-:Y:S01]  /*40e0*/  @!P0 IMAD R0, R11, R14, R0 ;  /* 0x0000000e0b008224 */ /* 0x000fe200078e0200 */
[----:B------:R-:W-:Y:S01]  /*40f0*/  IADD3 R11, PT, PT, -R9, RZ, RZ ;  /* 0x000000ff090b7210 */ /* 0x000fe20007ffe1ff */
[----:B------:R-:W-:Y:S02]  /*4100*/  IMAD R13, R2, R10, R13 ;  /* 0x0000000a020d7224 */ /* 0x000fe400078e020d */
[----:B------:R-:W-:Y:S02]  /*4110*/  @!P0 IMAD R9, R15, R72, R3 ;  /* 0x000000480f098224 */ /* 0x000fe400078e0203 */
[----:B------:R-:W-:Y:S02]  /*4120*/  @!P0 IMAD.MOV.U32 R3, RZ, RZ, R0 ;  /* 0x000000ffff038224 */ /* 0x000fe400078e0000 */
[----:B------:R-:W-:Y:S02]  /*4130*/  IMAD R8, R6, R11, R8 ;  /* 0x0000000b06087224 */ /* 0x000fe400078e0208 */
[----:B------:R-:W-:Y:S02]  /*4140*/  IMAD R13, R3, R2, R13 ;  /* 0x00000002030d7224 */ /* 0x000fe400078e020d */
[----:B------:R-:W-:Y:S02]  /*4150*/  IMAD R8, R9, R6, R8 ;  /* 0x0000000609087224 */ /* 0x000fe400078e0208 */
.L_x_73:
[----:B------:R-:W-:Y:S05]  /*4160*/  BRA.U UP1, `(.L_x_74) ;  /* 0x0000000101107547 */ /* 0x000fea000b800000 */
[----:B------:R-:W-:Y:S04]  /*4170*/  MOV R0, UR13 ;  /* 0x0000000d00007c02 */ /* 0x000fe80008000f00 */
[----:B------:R-:W-:Y:S04]  /*4180*/  SHF.L.U32 R3, R0, 0x1f, RZ ;  /* 0x0000001f00037819 */ /* 0x000fe800000006ff */
[----:B------:R-:W1:Y:S02]  /*4190*/  SYNCS.PHASECHK.TRANS64.TRYWAIT P0, [UR6+0x98], R3 ;  /* 0x00009803ff0075a7 */ /* 0x000e640008001106 */
[----:B-1----:R-:W-:Y:S05]  /*41a0*/  @!P0 BRA `(.L_x_75) ;  /* 0x0000003000a08947 */ /* 0x002fea0003800000 */
.L_x_74:
[----:B------:R-:W-:Y:S05]  /*41b0*/  BRA.U !UP3, `(.L_x_76) ;  /* 0x000000010b347547 */ /* 0x000fea000b800000 */
[----:B------:R-:W-:Y:S01]  /*41c0*/  UPLOP3.LUT UP0, UPT, UPT, UPT, UP2, 0x80, 0x8 ;  /* 0x000000000008789c */ /* 0x000fe20003f0f020 */
[----:B-1----:R-:W-:Y:S02]  /*41d0*/  HFMA2 R0, -RZ, RZ, 0, 5.9604644775390625e-08 ;  /* 0x00000001ff007431 */ /* 0x002fe400000001ff */
[----:B------:R-:W-:Y:S03]  /*41e0*/  IMAD.MOV.U32 R164, RZ, RZ, 0x1 ;  /* 0x00000001ffa47424 */ /* 0x000fe600078e00ff */
[----:B------:R-:W-:Y:S05]  /*41f0*/  PLOP3.LUT P0, PT, PT, PT, UP0, 0x80, 0x8 ;  /* 0x000000000008781c */ /* 0x000fea0003f0f008 */
[----:B------:R-:W1:Y:S01]  /*4200*/  @UP0 LDCU.64 UR8, c[0x0][0x888] ;  /* 0x00011100ff0807ac */ /* 0x000e620008000a00 */
[----:B------:R-:W-:Y:S07]  /*4210*/  @UP0 UIMAD UR7, UR36, UR4, URZ ;  /* 0x00000004240702a4 */ /* 0x000fee000f8e02ff */
[----:B------:R-:W-:Y:S01]  /*4220*/  @!P0 PRMT R164, R0, 0x7610, R164 ;  /* 0x0000761000a48816 */ /* 0x000fe200000000a4 */
[----:B-1----:R-:W-:Y:S03]  /*4230*/  @UP0 UIMAD.WIDE UR8, UR7, 0x4, UR8 ;  /* 0x00000004070808a5 */ /* 0x002fe6000f8e0208 */
[----:B------:R-:W1:Y:S03]  /*4240*/  @!UP0 LDCU UR7, c[0x0][0x880] ;  /* 0x00011000ff0787ac */ /* 0x000e660008000800 */
[----:B------:R-:W-:Y:S01]  /*4250*/  IMAD.U32 R10, RZ, RZ, UR8 ;  /* 0x00000008ff0a7e24 */ /* 0x000fe2000f8e00ff */
[----:B------:R-:W-:Y:S05]  /*4260*/  MOV R11, UR9 ;  /* 0x00000009000b7c02 */ /* 0x000fea0008000f00 */
[----:B-----5:R3:W5:Y:S02]  /*4270*/  @P0 LDG.E R81, desc[UR40][R10.64] ;  /* 0x000000280a510981 */ /* 0x020764000c1e1900 */
[----:B-1-3--:R-:W-:Y:S07]  /*4280*/  @!P0 IMAD.U32 R81, RZ, RZ, UR7 ;  /* 0x00000007ff518e24 */ /* 0x00afee000f8e00ff */
.L_x_76:
[----:B-----5:R-:W-:Y:S01]  /*4290*/  @!P4 FSETP.EQ.AND P5, PT, R81, RZ, PT ;  /* 0x000000ff5100c20b */ /* 0x020fe20003fa2000 */
[----:B------:R-:W-:Y:S01]  /*42a0*/  @!UPT UIADD3 URZ, UPT, UPT, URZ, URZ, URZ ;  /* 0x000000fffffff290 */ /* 0x000fe2000fffe0ff */
[----:B------:R-:W-:Y:S11]  /*42b0*/  @!P4 BRA `(.L_x_77) ;  /* 0x000000000014c947 */ /* 0x000ff60003800000 */
[----:B------:R-:W-:Y:S02]  /*42c0*/  LOP3.LUT P0, RZ, R164, 0xff, RZ, 0xc0, !PT ;  /* 0x000000ffa4ff7812 */ /* 0x000fe4000780c0ff */
[----:B------:R-:W-:Y:S04]  /*42d0*/  PLOP3.LUT P5, PT, PT, PT, UP0, 0x80, 0x8 ;  /* 0x000000000008781c */ /* 0x000fe80003faf008 */
[----:B------:R-:W-:Y:S07]  /*42e0*/  PLOP3.LUT P5, PT, P5, PT, PT, 0x8, 0x80 ;  /* 0x000000000080781c */ /* 0x000fee0002fae170 */
[----:B------:R-:W-:Y:S11]  /*42f0*/  @P0 FSETP.EQ.AND P5, PT, R81, RZ, PT ;  /* 0x000000ff5100020b */ /* 0x000ff60003fa2000 */
[----:B------:R-:W-:Y:S02]  /*4300*/  @!UPT UIADD3 URZ, UPT, UPT, URZ, URZ, URZ ;  /* 0x000000fffffff290 */ /* 0x000fe4000fffe0ff */
.L_x_77:
[----:B------:R-:W3:Y:S01]  /*4310*/  SYNCS.PHASECHK.TRANS64.TRYWAIT P4, [UR6+0x88], R26 ;  /* 0x0000881aff0075a7 */ /* 0x000ee20008081106 */
[----:B------:R-:W-:Y:S01]  /*4320*/  @P3 SHF.R.U32.HI R27, RZ, 0x10, R21 ;  /* 0x00000010ff1b3819 */ /* 0x000fe20000011615 */
[----:B------:R-:W-:Y:S01]  /*4330*/  VIADD R29, R29, 0x1 ;  /* 0x000000011d1d7836 */ /* 0x000fe20000000000 */
[----:B------:R-:W5:Y:S08]  /*4340*/  LDC.64 R14, c[0x0][0xb10] ;  /* 0x0002c400ff0e7b82 */ /* 0x000f700000000a00 */
[----:B------:R-:W2:Y:S08]  /*4350*/  LDC.64 R10, c[0x0][0xb18] ;  /* 0x0002c600ff0a7b82 */ /* 0x000eb00000000a00 */
[----:B-1----:R-:W1:Y:S08]  /*4360*/  @!P1 LDC R0, c[0x0][0xb20] ;  /* 0x0002c800ff009b82 */ /* 0x002e700000000800 */
[----:B------:R-:W4:Y:S01]  /*4370*/  @!P1 LDC R3, c[0x0][0xb0c] ;  /* 0x0002c300ff039b82 */ /* 0x000f220000000800 */
[----:B-----5:R-:W-:Y:S05]  /*4380*/  @!P1 IMAD.HI.U32 R14, R13, R14, RZ ;  /* 0x0000000e0d0e9227 */ /* 0x020fea00078e00ff */
[----:B------:R-:W-:Y:S01]  /*4390*/  @!P1 SHF.R.U32.HI R14, RZ, R15, R14 ;  /* 0x0000000fff0e9219 */ /* 0x000fe2000001160e */
[----:B--2---:R-:W-:Y:S01]  /*43a0*/  @!P1 IMAD.HI.U32 R11, R8, R11, RZ ;  /* 0x0000000b080b9227 */ /* 0x004fe200078e00ff */
[----:B------:R-:W-:Y:S04]  /*43b0*/  @!P1 ISETP.NE.AND P0, PT, R10, 0x1, PT ;  /* 0x000000010a00980c */ /* 0x000fe80003f05270 */
[----:B-1----:R-:W-:Y:S02]  /*43c0*/  @!P1 SHF.R.U32.HI R9, RZ, R0, R11 ;  /* 0x00000000ff099219 */ /* 0x002fe4000001160b */
[----:B----4-:R-:W-:Y:S02]  /*43d0*/  @!P1 ISETP.NE.AND P2, PT, R3, 0x1, PT ;  /* 0x000000010300980c */ /* 0x010fe40003f45270 */
[----:B------:R-:W-:Y:S02]  /*43e0*/  @!P1 SEL R9, R8, R9, !P0 ;  /* 0x0000000908099207 */ /* 0x000fe40004000000 */
[----:B------:R-:W-:Y:S02]  /*43f0*/  ELECT P0, URZ, PT ;  /* 0x0000000000ff782f */ /* 0x000fe40003800000 */
[----:B------:R-:W-:Y:S05]  /*4400*/  @!P1 SEL R14, R13, R14, !P2 ;  /* 0x0000000e0d0e9207 */ /* 0x000fea0005000000 */
[----:B------:R-:W-:Y:S02]  /*4410*/  @!P1 IMAD.IADD R0, R9, 0x1, -R14 ;  /* 0x0000000109009824 */ /* 0x000fe400078e0a0e */
[----:B------:R-:W-:Y:S02]  /*4420*/  @!P1 IMAD.IADD R9, R14, 0x1, -R9 ;  /* 0x000000010e099824 */ /* 0x000fe400078e0a09 */
[----:B------:R-:W-:Y:S02]  /*4430*/  @!P1 IMAD R13, R0, R3, R13 ;  /* 0x00000003000d9224 */ /* 0x000fe400078e020d */
[----:B------:R-:W-:Y:S01]  /*4440*/  @!P1 IMAD R8, R9, R10, R8 ;  /* 0x0000000a09089224 */ /* 0x000fe200078e0208 */
[----:B---3--:R-:W-:Y:S06]  /*4450*/  @!P4 BRA `(.L_x_78) ;  /* 0x00000030000cc947 */ /* 0x008fec0003800000 */
.L_x_137:
[----:B------:R-:W-:Y:S01]  /*4460*/  PLOP3.LUT P5, PT, P5, P0, PT, 0xf2, 0x2f ;  /* 0x00000000002f781c */ /* 0x000fe20002fa1e72 */
[----:B------:R-:W-:Y:S01]  /*4470*/  UMOV UR14, 0x0 ;  /* 0x00000000000e7882 */ /* 0x000fe20000000000 */
[----:B------:R-:W-:Y:S01]  /*4480*/  LOP3.LUT R30, R30, 0x1, RZ, 0x3c, !PT ;  /* 0x000000011e1e7812 */ /* 0x000fe200078e3cff */
[----:B------:R-:W-:Y:S01]  /*4490*/  UMOV UR15, 0x10000000 ;  /* 0x10000000000f7882 */ /* 0x000fe20000000000 */
[----:B------:R-:W-:Y:S01]  /*44a0*/  UMOV UR12, UR36 ;  /* 0x00000024000c7c82 */ /* 0x000fe20008000000 */
[----:B------:R-:W-:Y:S08]  /*44b0*/  @P3 R2UR UR36, R27 ;  /* 0x000000001b2432ca */ /* 0x000ff000000e0000 */
[----:B-1----:R-:W-:Y:S01]  /*44c0*/  @!P5 IADD3 R3, P0, PT, R32, 0x580, RZ ;  /* 0x000005802003d810 */ /* 0x002fe20007f1e0ff */
[----:B------:R-:W-:Y:S01]  /*44d0*/  @!P5 IMAD.SHL.U32 R155, R155, 0x40, RZ ;  /* 0x000000409b9bd824 */ /* 0x000fe200078e00ff */
[----:B------:R-:W-:Y:S01]  /*44e0*/  VOTEU.ALL UP1, P5 ;  /* 0x0000000000ff7886 */ /* 0x000fe20002820000 */
[----:B------:R-:W-:Y:S01]  /*44f0*/  @!P5 IMAD.SHL.U32 R165, R165, 0x80, RZ ;  /* 0x00000080a5a5d824 */ /* 0x000fe200078e00ff */
[----:B------:R-:W-:Y:S01]  /*4500*/  @!P5 R2UR UR8, R3 ;  /* 0x000000000308d2ca */ /* 0x000fe200000e0000 */
[----:B------:R-:W-:Y:S01]  /*4510*/  @!P5 IMAD.X R0, RZ, RZ, R33, P0 ;  /* 0x000000ffff00d224 */ /* 0x000fe200000e0621 */
[----:B------:R-:W-:Y:S01]  /*4520*/  @!P5 R2UR UR10, R155 ;  /* 0x000000009b0ad2ca */ /* 0x000fe200000e0000 */
[----:B------:R-:W-:Y:S01]  /*4530*/  @!UP1 UIADD3 UR9, UPT, UPT, UR6, 0x80, URZ ;  /* 0x0000008006099890 */ /* 0x000fe2000fffe0ff */
[----:B------:R-:W-:Y:S01]  /*4540*/  @!P5 R2UR UR11, R165 ;  /* 0x00000000a50bd2ca */ /* 0x000fe200000e0000 */
[----:B------:R-:W-:Y:S01]  /*4550*/  IMAD.IADD R155, R8, 0x1, R143 ;  /* 0x00000001089b7824 */ /* 0x000fe200078e028f */
[----:B------:R-:W-:Y:S01]  /*4560*/  @!P5 R2UR UR7, R0 ;  /* 0x000000000007d2ca */ /* 0x000fe200000e0000 */
[----:B------:R-:W-:Y:S01]  /*4570*/  IMAD.IADD R165, R13, 0x1, R154 ;  /* 0x000000010da57824 */ /* 0x000fe200078e029a */
[C---:B------:R-:W-:Y:S04]  /*4580*/  ISETP.NE.AND P0, PT, R29.reuse, 0x2, PT ;  /* 0x000000021d00780c */ /* 0x040fe80003f05270 */
[----:B------:R-:W-:Y:S01]  /*4590*/  SEL R3, RZ, 0x1, P0 ;  /* 0x00000001ff037807 */ /* 0x000fe20000000000 */
[----:B------:R-:W-:Y:S01]  /*45a0*/  IMAD.U32 R10, RZ, RZ, UR8 ;  /* 0x00000008ff0a7e24 */ /* 0x000fe2000f8e00ff */
[----:B------:R-:W-:Y:S01]  /*45b0*/  @!UP1 UIADD3 UR8, UPT, UPT, UR6, 0x200, URZ ;  /* 0x0000020006089890 */ /* 0x000fe2000fffe0ff */
[----:B------:R-:W-:Y:S01]  /*45c0*/  SEL R29, R29, RZ, P0 ;  /* 0x000000ff1d1d7207 */ /* 0x000fe20000000000 */
[----:B------:R-:W-:Y:S01]  /*45d0*/  VOTEU.ALL UP1, P5 ;  /* 0x0000000000ff7886 */ /* 0x000fe20002820000 */
[----:B------:R-:W-:Y:S02]  /*45e0*/  LOP3.LUT R28, R28, R3, RZ, 0x3c, !PT ;  /* 0x000000031c1c7212 */ /* 0x000fe400078e3cff */
[----:B------:R-:W-:Y:S01]  /*45f0*/  IMAD.U32 R11, RZ, RZ, UR7 ;  /* 0x00000007ff0b7e24 */ /* 0x000fe2000f8e00ff */
[----:B------:R-:W-:Y:S04]  /*4600*/  @!P5 R2UR UR16, R10 ;  /* 0x000000000a10d2ca */ /* 0x000fe800000e0000 */
[----:B------:R-:W-:Y:S11]  /*4610*/  @!P5 R2UR UR17, R11 ;  /* 0x000000000b11d2ca */ /* 0x000ff600000e0000 */
[----:B------:R-:W-:Y:S02]  /*4620*/  @!UPT UIADD3 URZ, UPT, UPT, URZ, URZ, URZ ;  /* 0x000000fffffff290 */ /* 0x000fe4000fffe0ff */
[----:B------:R3:W-:Y:S01]  /*4630*/  @!UP1 UTMALDG.3D [UR8], [UR16], desc[UR14] ;  /* 0x00000e08100095b4 */ /* 0x0007e20008011000 */
[----:B------:R3:W-:Y:S01]  /*4640*/  @!P5 SYNCS.ARRIVE.TRANS64.RED.A0TR RZ, [UR6+0x80], R25 ;  /* 0x00008019ffffd9a7 */ /* 0x0007e20008300406 */
[----:B------:R-:W-:Y:S01]  /*4650*/  UPLOP3.LUT UP1, UPT, UPT, UPT, UPT, 0x80, 0x8 ;  /* 0x000000000008789c */ /* 0x000fe20003f2f070 */
[----:B------:R-:W-:Y:S01]  /*4660*/  SYNCS.ARRIVE.TRANS64.RED.A1T0 RZ, [UR37], RZ ;  /* 0x000000ffffff79a7 */ /* 0x000fe20008100425 */
[----:B------:R-:W-:Y:S09]  /*4670*/  @P3 BRA `(.L_x_79) ;  /* 0xfffffff400b43947 */ /* 0x000ff2000383ffff */
[----:B------:R-:W-:Y:S07]  /*4680*/  MOV R0, UR6 ;  /* 0x0000000600007c02 */ /* 0x000fee0008000f00 */
.L_x_80:
[----:B-1----:R-:W-:-:S04]  /*4690*/  SHF.L.U32 R3, R30, 0x1f, RZ ;  /* 0x0000001f1e037819 */ /* 0x002fc800000006ff */
[----:B------:R1:W2:Y:S03]  /*46a0*/  SYNCS.PHASECHK.TRANS64.TRYWAIT P0, [R0+URZ+0x88], R3 ;  /* 0x00008803000075a7 */ /* 0x0002a600080011ff */
[----:B--2---:R-:W-:Y:S05]  /*46b0*/  @!P0 NANOSLEEP.SYNCS 0x989680 ;  /* 0x009896800000895d */ /* 0x004fea0003900000 */
[----:B------:R-:W2:Y:S02]  /*46c0*/  @!P0 SYNCS.PHASECHK.TRANS64 P0, [R0+URZ+0x88], R3 ;  /* 0x00008803000085a7 */ /* 0x000ea400080010ff */
[----:B--23--:R-:W-:Y:S05]  /*46d0*/  @P0 EXIT ;  /* 0x000000000000094d */ /* 0x00cfea0003800000 */
[----:B------:R-:W-:Y:S05]  /*46e0*/  BRA `(.L_x_80) ;  /* 0xfffffffc00e87947 */ /* 0x000fea000383ffff */
.L_x_71:
[----:B------:R-:W-:-:S06]  /*46f0*/  UISETP.GE.AND UP1, UPT, UR8, 0x4, UPT ;  /* 0x000000040800788c */ /* 0x000fcc000bf26270 */
[----:B------:R-:W-:-:S13]  /*4700*/  PLOP3.LUT P0, PT, PT, PT, UP1, 0x80, 0x8 ;  /* 0x000000000008781c */ /* 0x000fda0003f0f018 */
[----:B------:R-:W-:Y:S05]  /*4710*/  @!P0 EXIT ;  /* 0x000000000000894d */ /* 0x000fea0003800000 */
[----:B------:R-:W-:Y:S01]  /*4720*/  BAR.SYNC.DEFER_BLOCKING 0x6, 0xa0 ;  /* 0x0182800000007b1d */ /* 0x000fe20000010000 */
[C---:B------:R-:W-:Y:S02]  /*4730*/  IMAD.SHL.U32 R3, R166.reuse, 0x40, RZ ;  /* 0x00000040a6037824 */ /* 0x040fe400078e00ff */
[----:B------:R-:W-:Y:S02]  /*4740*/  HFMA2 R76, -RZ, RZ, 0, 0 ;  /* 0x00000000ff4c7431 */ /* 0x000fe400000001ff */
[C---:B------:R-:W-:Y:S01]  /*4750*/  IMAD.SHL.U32 R168, R166.reuse, 0x8, RZ ;  /* 0x00000008a6a87824 */ /* 0x040fe200078e00ff */
[----:B------:R-:W-:Y:S01]  /*4760*/  CS2R R174, SRZ ;  /* 0x0000000000ae7805 */ /* 0x000fe2000001ff00 */
[----:B------:R-:W-:Y:S01]  /*4770*/  IMAD.U32 R79, R166, 0x10000, RZ ;  /* 0x00010000a64f7824 */ /* 0x000fe200078e00ff */
[----:B------:R-:W-:Y:S01]  /*4780*/  UMOV UR43, 0x400 ;  /* 0x00000400002b7882 */ /* 0x000fe20000000000 */
[----:B------:R-:W-:Y:S01]  /*4790*/  LOP3.LUT R5, R3, 0x180, RZ, 0xc0, !PT ;  /* 0x0000018003057812 */ /* 0x000fe200078ec0ff */
[----:B------:R-:W-:Y:S01]  /*47a0*/  ULEA UR43, UR37, UR43, 0x18 ;  /* 0x0000002b252b7291 */ /* 0x000fe2000f8ec0ff */
[----:B------:R-:W1:Y:S01]  /*47b0*/  LDC R167, c[0x0][0x370] ;  /* 0x0000dc00ffa77b82 */ /* 0x000e620000000800 */
[----:B------:R-:W-:Y:S01]  /*47c0*/  LOP3.LUT R79, R79, 0x600000, RZ, 0xc0, !PT ;  /* 0x006000004f4f7812 */ /* 0x000fe200078ec0ff */
[----:B------:R-:W-:Y:S01]  /*47d0*/  IMAD.MOV.U32 R181, RZ, RZ, RZ ;  /* 0x000000ffffb57224 */ /* 0x000fe200078e00ff */
[----:B------:R-:W-:Y:S01]  /*47e0*/  LOP3.LUT R168, R5, 0x30, R168, 0xf8, !PT ;  /* 0x0000003005a87812 */ /* 0x000fe200078ef8a8 */
[----:B------:R-:W-:Y:S01]  /*47f0*/  UIADD3 UR4, UPT, UPT, UR43, 0x2200, URZ ;  /* 0x000022002b047890 */ /* 0x000fe2000fffe0ff */
[----:B------:R-:W-:Y:S01]  /*4800*/  IMAD.MOV.U32 R173, RZ, RZ, RZ ;  /* 0x000000ffffad7224 */ /* 0x000fe200078e00ff */
[----:B------:R-:W2:Y:S01]  /*4810*/  LDCU.64 UR46, c[0x0][0x348] ;  /* 0x00006900ff2e77ac */ /* 0x000ea20008000a00 */
[----:B------:R-:W-:Y:S01]  /*4820*/  LOP3.LUT R168, R168, 0x1e40, R3, 0xf8, !PT ;  /* 0x00001e40a8a87812 */ /* 0x000fe200078ef803 */
[----:B------:R-:W4:Y:S01]  /*4830*/  LDC R74, c[0x0][0xb0c] ;  /* 0x0002c300ff4a7b82 */ /* 0x000f220000000800 */
[----:B------:R-:W-:Y:S01]  /*4840*/  IMAD.SHL.U32 R3, R166, 0x10, RZ ;  /* 0x00000010a6037824 */ /* 0x000fe200078e00ff */
[----:B------:R-:W-:Y:S01]  /*4850*/  MOV R179, UR4 ;  /* 0x0000000400b37c02 */ /* 0x000fe20008000f00 */
[----:B------:R-:W1:Y:S03]  /*4860*/  LDCU.64 UR38, c[0x0][0x888] ;  /* 0x00011100ff2677ac */ /* 0x000e660008000a00 */
[C---:B------:R-:W-:Y:S01]  /*4870*/  LOP3.LUT R5, R3.reuse, 0x20, RZ, 0xc0, !PT ;  /* 0x0000002003057812 */ /* 0x040fe200078ec0ff */
[----:B------:R-:W3:Y:S01]  /*4880*/  LDS R0, [UR43+0x150] ;  /* 0x0001502bff007984 */ /* 0x000ee20008000800 */
[----:B------:R-:W1:Y:S01]  /*4890*/  LDC R170, c[0x0][0xb20] ;  /* 0x0002c800ffaa7b82 */ /* 0x000e620000000800 */
[----:B------:R-:W-:Y:S01]  /*48a0*/  LOP3.LUT R3, R3, 0x40, RZ, 0xc0, !PT ;  /* 0x0000004003037812 */ /* 0x000fe200078ec0ff */
[----:B------:R-:W-:-:S06]  /*48b0*/  UIADD3 UR42, UPT, UPT, UR43, 0x200, URZ ;  /* 0x000002002b2a7890 */ /* 0x000fcc000fffe0ff */
[----:B------:R-:W1:Y:S08]  /*48c0*/  LDC R73, c[0x0][0xb30] ;  /* 0x0002cc00ff497b82 */ /* 0x000e700000000800 */
[----:B------:R-:W1:Y:S08]  /*48d0*/  LDC.64 R152, c[0x0][0xb10] ;  /* 0x0002c400ff987b82 */ /* 0x000e700000000a00 */
[----:B------:R-:W1:Y:S08]  /*48e0*/  LDC.64 R70, c[0x0][0xb18] ;  /* 0x0002c600ff467b82 */ /* 0x000e700000000a00 */
[----:B------:R-:W1:Y:S01]  /*48f0*/  LDC.64 R148, c[0x0][0x888] ;  /* 0x00022200ff947b82 */ /* 0x000e620000000a00 */
[----:B---3--:R-:W-:-:S07]  /*4900*/  IMAD.IADD R79, R0, 0x1, R79 ;  /* 0x00000001004f7824 */ /* 0x008fce00078e024f */
[----:B------:R-:W3:Y:S01]  /*4910*/  LDC.64 R68, c[0x0][0xb28] ;  /* 0x0002ca00ff447b82 */ /* 0x000ee20000000a00 */
[----:B------:R-:W-:-:S05]  /*4920*/  VIADD R0, R168, UR43 ;  /* 0x0000002ba8007c36 */ /* 0x000fca0008000000 */
[--C-:B------:R-:W-:Y:S02]  /*4930*/  IADD3 R178, PT, PT, -R5, 0x200, R0.reuse ;  /* 0x0000020005b27810 */ /* 0x100fe40007ffe100 */
[----:B------:R-:W1:Y:S01]  /*4940*/  LDC.64 R150, c[0x0][0x890] ;  /* 0x00022400ff967b82 */ /* 0x000e620000000a00 */
[----:B------:R-:W-:Y:S02]  /*4950*/  IADD3 R177, PT, PT, -R3, 0x200, R0 ;  /* 0x0000020003b17810 */ /* 0x000fe40007ffe100 */
[----:B------:R-:W-:-:S05]  /*4960*/  IMAD.IADD R176, R178, 0x1, -R3 ;  /* 0x00000001b2b07824 */ /* 0x000fca00078e0a03 */
[----:B------:R-:W1:Y:S08]  /*4970*/  LDC.64 R146, c[0x0][0x8b0] ;  /* 0x00022c00ff927b82 */ /* 0x000e700000000a00 */
[----:B------:R-:W1:Y:S08]  /*4980*/  LDC.64 R144, c[0x0][0x8a8] ;  /* 0x00022a00ff907b82 */ /* 0x000e700000000a00 */
[----:B--2-4-:R-:W1:Y:S02]  /*4990*/  LDC R172, c[0x0][0x374] ;  /* 0x0000dd00ffac7b82 */ /* 0x014e640000000800 */
.L_x_98:
[C---:B------:R-:W-:Y:S02]  /*49a0*/  LEA R0, R181.reuse, UR43, 0x3 ;  /* 0x0000002bb5007c11 */ /* 0x040fe4000f8e18ff */
[----:B------:R-:W-:Y:S02]  /*49b0*/  SHF.L.U32 R3, R174, 0x1f, RZ ;  /* 0x0000001fae037819 */ /* 0x000fe400000006ff */
[----:B------:R-:W-:Y:S02]  /*49c0*/  LEA R16, R181, UR43, 0x4 ;  /* 0x0000002bb5107c11 */ /* 0x000fe4000f8e20ff */
[----:B--2---:R-:W2:Y:S02]  /*49d0*/  SYNCS.PHASECHK.TRANS64.TRYWAIT P0, [R0+URZ+0xa0], R3 ;  /* 0x0000a003000075a7 */ /* 0x004ea400080011ff */
[----:B-12---:R-:W-:Y:S05]  /*49e0*/  @!P0 BRA `(.L_x_81) ;  /* 0x0000002800c08947 */ /* 0x006fea0003800000 */
.L_x_138:
[----:B------:R-:W4:Y:S01]  /*49f0*/  LDC.64 R12, c[0x0][0xb10] ;  /* 0x0002c400ff0c7b82 */ /* 0x000f220000000a00 */
[----:B------:R-:W3:Y:S01]  /*4a00*/  LDS.128 R16, [R16+0x130] ;  /* 0x0001300010107984 */ /* 0x000ee20000000c00 */
[----:B-1----:R-:W-:Y:S01]  /*4a10*/  ISETP.NE.AND P1, PT, R73, 0x1, PT ;  /* 0x000000014900780c */ /* 0x002fe20003f25270 */
[----:B--2---:R-:W-:Y:S01]  /*4a20*/  VIADD R0, R0, 0xb0 ;  /* 0x000000b000007836 */ /* 0x004fe20000000000 */
[----:B------:R-:W-:Y:S04]  /*4a30*/  ISETP.GE.AND P0, PT, R72, 0x1, PT ;  /* 0x000000014800780c */ /* 0x000fe80003f06270 */
[----:B------:R-:W1:Y:S01]  /*4a40*/  LDC.64 R10, c[0x0][0xb18] ;  /* 0x0002c600ff0a7b82 */ /* 0x000e620000000a00 */
[----:B------:R-:W-:Y:S01]  /*4a50*/  PRMT R0, RZ, 0x654, R0 ;  /* 0x00000654ff007816 */ /* 0x000fe20000000000 */
[----:B------:R-:W-:Y:S01]  /*4a60*/  @!PT LDS RZ, [RZ] ;  /* 0x00000000fffff984 */ /* 0x000fe20000000800 */
[----:B------:R-:W-:Y:S01]  /*4a70*/  @!PT LDS RZ, [RZ] ;  /* 0x00000000fffff984 */ /* 0x000fe20000000800 */
[----:B------:R-:W-:Y:S01]  /*4a80*/  @!PT LDS RZ, [RZ] ;  /* 0x00000000fffff984 */ /* 0x000fe20000000800 */
[----:B------:R-:W-:Y:S01]  /*4a90*/  @!PT LDS RZ, [RZ] ;  /* 0x00000000fffff984 */ /* 0x000fe20000000800 */
[----:B------:R2:W-:Y:S06]  /*4aa0*/  MEMBAR.ALL.CTA ;  /* 0x0000000000007992 */ /* 0x0005ec0000008000 */
[----:B--2---:R-:W2:Y:S01]  /*4ab0*/  FENCE.VIEW.ASYNC.S ;  /* 0x00000000000073c6 */ /* 0x004ea20000000000 */
[----:B------:R-:W1:Y:S08]  /*4ac0*/  @!P1 LDC R14, c[0x0][0xb20] ;  /* 0x0002c800ff0e9b82 */ /* 0x000e700000000800 */
[----:B------:R-:W1:Y:S01]  /*4ad0*/  @!P1 LDC R9, c[0x0][0xb0c] ;  /* 0x0002c300ff099b82 */ /* 0x000e620000000800 */
[----:B--2---:R2:W-:Y:S01]  /*4ae0*/  SYNCS.ARRIVE.TRANS64.RED.A1T0 RZ, [R0+URZ], RZ ;  /* 0x000000ff00ff79a7 */ /* 0x0045e200081004ff */
[----:B---3--:R-:W-:Y:S04]  /*4af0*/  LOP3.LUT P4, RZ, R18, 0x1, RZ, 0xc0, !PT ;  /* 0x0000000112ff7812 */ /* 0x008fe8000788c0ff */
[----:B------:R-:W-:Y:S09]  /*4b00*/  P2R R180, PR, RZ, 0x10 ;  /* 0x00000010ffb47803 */ /* 0x000ff20000000000 */
[----:B------:R-:W-:Y:S02]  /*4b10*/  @P4 MOV R77, R16 ;  /* 0x00000010004d4202 */ /* 0x000fe40000000f00 */
[----:B------:R-:W-:Y:S01]  /*4b20*/  @P4 LOP3.LUT R75, R17, 0xffff, RZ, 0xc0, !PT ;  /* 0x0000ffff114b4812 */ /* 0x000fe200078ec0ff */
[----:B--2-4-:R-:W-:Y:S06]  /*4b30*/  @!P0 BRA `(.L_x_82) ;  /* 0x0000000000a48947 */ /* 0x014fec0003800000 */
[----:B------:R-:W-:Y:S01]  /*4b40*/  IMAD.HI.U32 R21, R172, R71, RZ ;  /* 0x00000047ac157227 */ /* 0x000fe200078e00ff */
[----:B------:R-:W-:Y:S02]  /*4b50*/  ISETP.NE.AND P0, PT, R70, 0x1, PT ;  /* 0x000000014600780c */ /* 0x000fe40003f05270 */
[----:B------:R-:W-:Y:S01]  /*4b60*/  ISETP.NE.AND P2, PT, R72, 0x1, PT ;  /* 0x000000014800780c */ /* 0x000fe20003f45270 */
[----:B------:R-:W-:Y:S01]  /*4b70*/  IMAD.HI.U32 R20, R167, R152, RZ ;  /* 0x00000098a7147227 */ /* 0x000fe200078e00ff */
[----:B------:R-:W-:Y:S02]  /*4b80*/  SHF.R.U32.HI R21, RZ, R170, R21 ;  /* 0x000000aaff157219 */ /* 0x000fe40000011615 */
[----:B------:R-:W-:Y:S01]  /*4b90*/  ISETP.NE.AND P3, PT, R74, 0x1, PT ;  /* 0x000000014a00780c */ /* 0x000fe20003f65270 */
[----:B------:R-:W-:Y:S01]  /*4ba0*/  IMAD.HI.U32 R24, R77, R152, RZ ;  /* 0x000000984d187227 */ /* 0x000fe200078e00ff */
[----:B------:R-:W-:Y:S02]  /*4bb0*/  SHF.R.U32.HI R20, RZ, R153, R20 ;  /* 0x00000099ff147219 */ /* 0x000fe40000011614 */
[----:B------:R-:W-:Y:S01]  /*4bc0*/  SEL R3, R172, R21, !P0 ;  /* 0x00000015ac037207 */ /* 0x000fe20004000000 */
[----:B------:R-:W-:Y:S01]  /*4bd0*/  IMAD.HI.U32 R21, R75, R71, RZ ;  /* 0x000000474b157227 */ /* 0x000fe200078e00ff */
[----:B------:R-:W-:Y:S02]  /*4be0*/  SEL R7, R167, R20, !P3 ;  /* 0x00000014a7077207 */ /* 0x000fe40005800000 */
[----:B------:R-:W-:Y:S01]  /*4bf0*/  SHF.R.U32.HI R24, RZ, R153, R24 ;  /* 0x00000099ff187219 */ /* 0x000fe20000011618 */
[-C--:B------:R-:W-:Y:S04]  /*4c00*/  IMAD.HI.U32 R20, R3, R68.reuse, RZ ;  /* 0x0000004403147227 */ /* 0x080fe800078e00ff */
[----:B------:R-:W-:Y:S01]  /*4c10*/  IMAD.HI.U32 R22, R7, R68, RZ ;  /* 0x0000004407167227 */ /* 0x000fe200078e00ff */
[-C--:B------:R-:W-:Y:S02]  /*4c20*/  @P2 SHF.R.U32.HI R3, RZ, R69.reuse, R20 ;  /* 0x00000045ff032219 */ /* 0x080fe40000011614 */
[----:B------:R-:W-:Y:S02]  /*4c30*/  SHF.R.U32.HI R20, RZ, R170, R21 ;  /* 0x000000aaff147219 */ /* 0x000fe40000011615 */
[----:B------:R-:W-:Y:S01]  /*4c40*/  @P2 SHF.R.U32.HI R7, RZ, R69, R22 ;  /* 0x00000045ff072219 */ /* 0x000fe20000011616 */
[C---:B------:R-:W-:Y:S01]  /*4c50*/  IMAD R2, R72.reuse, R3, RZ ;  /* 0x0000000348027224 */ /* 0x040fe200078e02ff */
[----:B------:R-:W-:Y:S02]  /*4c60*/  SEL R5, R75, R20, !P0 ;  /* 0x000000144b057207 */ /* 0x000fe40004000000 */
[----:B------:R-:W-:Y:S01]  /*4c70*/  SEL R3, R77, R24, !P3 ;  /* 0x000000184d037207 */ /* 0x000fe20005800000 */
[----:B------:R-:W-:Y:S01]  /*4c80*/  IMAD R4, R72, R7, RZ ;  /* 0x0000000748047224 */ /* 0x000fe200078e02ff */
[C---:B------:R-:W-:Y:S01]  /*4c90*/  ISETP.GE.AND P0, PT, R5.reuse, R2, PT ;  /* 0x000000020500720c */ /* 0x040fe20003f06270 */
[----:B------:R-:W-:Y:S03]  /*4ca0*/  IMAD.HI.U32 R6, R5, R68, RZ ;  /* 0x0000004405067227 */ /* 0x000fe600078e00ff */
[----:B------:R-:W-:Y:S01]  /*4cb0*/  ISETP.GE.OR P0, PT, R3, R4, P0 ;  /* 0x000000040300720c */ /* 0x000fe20000706670 */
[----:B------:R-:W-:Y:S01]  /*4cc0*/  IMAD.MOV R4, RZ, RZ, -R3 ;  /* 0x000000ffff047224 */ /* 0x000fe200078e0a03 */
[-C--:B------:R-:W-:Y:S03]  /*4cd0*/  SHF.R.U32.HI R6, RZ, R69.reuse, R6 ;  /* 0x00000045ff067219 */ /* 0x080fe60000011606 */
[----:B------:R-:W-:Y:S01]  /*4ce0*/  IMAD R77, R74, R4, R77 ;  /* 0x000000044a4d7224 */ /* 0x000fe200078e024d */
[----:B------:R-:W-:Y:S05]  /*4cf0*/  SEL R15, R5, R6, !P2 ;  /* 0x00000006050f7207 */ /* 0x000fea0005000000 */
[----:B------:R-:W-:Y:S02]  /*4d00*/  IMAD.MOV R6, RZ, RZ, -R15 ;  /* 0x000000ffff067224 */ /* 0x000fe400078e0a0f */
[C---:B------:R-:W-:Y:S04]  /*4d10*/  @!P0 IMAD.HI.U32 R2, R3.reuse, R68, RZ ;  /* 0x0000004403028227 */ /* 0x040fe800078e00ff */
[----:B------:R-:W-:Y:S01]  /*4d20*/  IMAD R6, R72, R6, R5 ;  /* 0x0000000648067224 */ /* 0x000fe200078e0205 */
[----:B------:R-:W-:Y:S04]  /*4d30*/  @!P0 SHF.R.U32.HI R2, RZ, R69, R2 ;  /* 0x00000045ff028219 */ /* 0x000fe80000011602 */
[----:B------:R-:W-:Y:S02]  /*4d40*/  @!P0 SEL R0, R3, R2, !P2 ;  /* 0x0000000203008207 */ /* 0x000fe40005000000 */
[----:B------:R-:W-:Y:S02]  /*4d50*/  IADD3 R2, PT, PT, -R5, RZ, RZ ;  /* 0x000000ff05027210 */ /* 0x000fe40007ffe1ff */
[----:B------:R-:W-:Y:S01]  /*4d60*/  @!P0 IADD3 R8, PT, PT, R15, -R0, RZ ;  /* 0x800000000f088210 */ /* 0x000fe20007ffe0ff */
[----:B------:R-:W-:Y:S02]  /*4d70*/  @!P0 IMAD R0, R7, R6, R0 ;  /* 0x0000000607008224 */ /* 0x000fe400078e0200 */
[----:B------:R-:W-:Y:S02]  /*4d80*/  IMAD R75, R70, R2, R75 ;  /* 0x00000002464b7224 */ /* 0x000fe400078e024b */
[----:B------:R-:W-:Y:S02]  /*4d90*/  @!P0 IMAD R5, R8, R72, R3 ;  /* 0x0000004808058224 */ /* 0x000fe400078e0203 */
[----:B------:R-:W-:Y:S04]  /*4da0*/  @!P0 IMAD.MOV.U32 R3, RZ, RZ, R0 ;  /* 0x000000ffff038224 */ /* 0x000fe800078e0000 */
[----:B------:R-:W-:Y:S02]  /*4db0*/  IMAD R77, R3, R74, R77 ;  /* 0x0000004a034d7224 */ /* 0x000fe400078e024d */
[----:B------:R-:W-:Y:S07]  /*4dc0*/  IMAD R75, R5, R70, R75 ;  /* 0x00000046054b7224 */ /* 0x000fee00078e024b */
.L_x_82:
[----:B------:R-:W-:Y:S01]  /*4dd0*/  @!P1 IMAD.HI.U32 R0, R77, R12, RZ ;  /* 0x0000000c4d009227 */ /* 0x000fe200078e00ff */
[----:B-1----:R-:W-:Y:S01]  /*4de0*/  @!P1 ISETP.NE.AND P0, PT, R10, 0x1, PT ;  /* 0x000000010a00980c */ /* 0x002fe20003f05270 */
[----:B------:R-:W-:Y:S01]  /*4df0*/  ULOP3.LUT UP0, URZ, UR42, 0x1b0, URZ, 0xc0, !UPT ;  /* 0x000001b02aff7892 */ /* 0x000fe2000f80c0ff */
[----:B------:R-:W-:Y:S01]  /*4e00*/  @!P1 ISETP.NE.AND P2, PT, R9, 0x1, PT ;  /* 0x000000010900980c */ /* 0x000fe20003f45270 */
[----:B------:R-:W-:Y:S01]  /*4e10*/  @!P1 IMAD.HI.U32 R3, R75, R11, RZ ;  /* 0x0000000b4b039227 */ /* 0x000fe200078e00ff */
[----:B------:R-:W-:Y:S02]  /*4e20*/  @!P1 SHF.R.U32.HI R0, RZ, R13, R0 ;  /* 0x0000000dff009219 */ /* 0x000fe40000011600 */
[----:B------:R-:W-:Y:S01]  /*4e30*/  @P4 SHF.R.U32.HI R171, RZ, 0x10, R17 ;  /* 0x00000010ffab4819 */ /* 0x000fe20000011611 */
[----:B------:R-:W-:Y:S01]  /*4e40*/  VIADD R181, R181, 0x1 ;  /* 0x00000001b5b57836 */ /* 0x000fe20000000000 */
[----:B------:R-:W-:Y:S02]  /*4e50*/  @!P1 SHF.R.U32.HI R2, RZ, R14, R3 ;  /* 0x0000000eff029219 */ /* 0x000fe40000011603 */
[----:B------:R-:W-:Y:S02]  /*4e60*/  @!P1 SEL R3, R77, R0, !P2 ;  /* 0x000000004d039207 */ /* 0x000fe40005000000 */
[----:B------:R-:W-:Y:S05]  /*4e70*/  @!P1 SEL R2, R75, R2, !P0 ;  /* 0x000000024b029207 */ /* 0x000fea0004000000 */
[----:B------:R-:W-:Y:S02]  /*4e80*/  @!P1 IMAD.IADD R0, R2, 0x1, -R3 ;  /* 0x0000000102009824 */ /* 0x000fe400078e0a03 */
[----:B------:R-:W-:Y:S02]  /*4e90*/  @!P1 IMAD.IADD R2, R3, 0x1, -R2 ;  /* 0x0000000103029824 */ /* 0x000fe400078e0a02 */
[----:B------:R-:W-:Y:S02]  /*4ea0*/  @!P1 IMAD R77, R0, R9, R77 ;  /* 0x00000009004d9224 */ /* 0x000fe400078e024d */
[----:B------:R-:W-:Y:S01]  /*4eb0*/  @!P1 IMAD R75, R2, R10, R75 ;  /* 0x0000000a024b9224 */ /* 0x000fe200078e024b */
[----:B------:R-:W-:Y:S06]  /*4ec0*/  BRA.U !UP0, `(.L_x_83) ;  /* 0x0000000108407547 */ /* 0x000fec000b800000 */
[----:B------:R-:W1:Y:S01]  /*4ed0*/  LDCU.64 UR8, c[0x4][0x80] ;  /* 0x01001000ff0877ac */ /* 0x000e620008000a00 */
[----:B------:R-:W-:Y:S01]  /*4ee0*/  MOV R3, 0x0 ;  /* 0x0000000000037802 */ /* 0x000fe20000000f00 */
[----:B------:R-:W-:Y:S02]  /*4ef0*/  HFMA2 R12, -RZ, RZ, 0, 5.9604644775390625e-08 ;  /* 0x00000001ff0c7431 */ /* 0x000fe400000001ff */
[----:B------:R-:W-:Y:S02]  /*4f00*/  IMAD.MOV.U32 R8, RZ, RZ, 0x70 ;  /* 0x00000070ff087424 */ /* 0x000fe400078e00ff */
[----:B------:R-:W-:Y:S01]  /*4f10*/  IMAD.MOV.U32 R13, RZ, RZ, RZ ;  /* 0x000000ffff0d7224 */ /* 0x000fe200078e00ff */
[----:B------:R-:W2:Y:S01]  /*4f20*/  LDCU.64 UR6, c[0x4][0x88] ;  /* 0x01001100ff0677ac */ /* 0x000ea20008000a00 */
[----:B------:R-:W3:Y:S01]  /*4f30*/  LDC.64 R2, c[0x4][R3] ;  /* 0x0100000003027b82 */ /* 0x000ee20000000a00 */
[----:B------:R-:W4:Y:S01]  /*4f40*/  LDCU.64 UR4, c[0x4][0x8] ;  /* 0x01000100ff0477ac */ /* 0x000f220008000a00 */
[----:B-1----:R-:W-:Y:S01]  /*4f50*/  MOV R5, UR9 ;  /* 0x0000000900057c02 */ /* 0x002fe20008000f00 */
[----:B------:R-:W-:Y:S01]  /*4f60*/  IMAD.U32 R4, RZ, RZ, UR8 ;  /* 0x00000008ff047e24 */ /* 0x000fe2000f8e00ff */
[----:B--2---:R-:W-:Y:S01]  /*4f70*/  MOV R7, UR7 ;  /* 0x0000000700077c02 */ /* 0x004fe20008000f00 */
[----:B------:R-:W-:Y:S01]  /*4f80*/  IMAD.U32 R6, RZ, RZ, UR6 ;  /* 0x00000006ff067e24 */ /* 0x000fe2000f8e00ff */
[----:B----4-:R-:W-:Y:S01]  /*4f90*/  MOV R11, UR5 ;  /* 0x00000005000b7c02 */ /* 0x010fe20008000f00 */
[----:B------:R-:W-:Y:S02]  /*4fa0*/  IMAD.U32 R10, RZ, RZ, UR4 ;  /* 0x00000004ff0a7e24 */ /* 0x000fe4000f8e00ff */
[----:B------:R-:W-:Y:S07]  /*4fb0*/  LEPC R20, `(.L_x_83) ;  /* 0x000000001014794e */ /* 0x000fee0000000000 */
[----:B---3-5:R-:W-:Y:S05]  /*4fc0*/  CALL.ABS.NOINC R2 ;  /* 0x0000000002007343 */ /* 0x028fea0003c00000 */
.L_x_83:
[----:B------:R-:W-:Y:S01]  /*4fd0*/  LOP3.LUT P0, RZ, R179, 0x1b0, RZ, 0xc0, !PT ;  /* 0x000001b0b3ff7812 */ /* 0x000fe2000780c0ff */
[----:B------:R-:W-:Y:S11]  /*4fe0*/  BSSY.RECONVERGENT B6, `(.L_x_84) ;  /* 0x0000013000067945 */ /* 0x000ff60003800200 */
[----:B------:R-:W-:Y:S01]  /*4ff0*/  @!UPT UIADD3 URZ, UPT, UPT, URZ, URZ, URZ ;  /* 0x000000fffffff290 */ /* 0x000fe2000fffe0ff */
[----:B------:R-:W-:Y:S05]  /*5000*/  @!P0 BRA `(.L_x_85) ;  /* 0x0000000000408947 */ /* 0x000fea0003800000 */
        /* <DEDUP_REMOVED lines=16> */
.L_x_85:
[----:B------:R-:W-:Y:S05]  /*5110*/  BSYNC.RECONVERGENT B6 ;  /* 0x0000000000067941 */ /* 0x000fea0003800200 */
.L_x_84:
[----:B------:R-:W-:Y:S01]  /*5120*/  ISETP.NE.U32.AND P3, PT, R150, RZ, PT ;  /* 0x000000ff9600720c */ /* 0x000fe20003f65070 */
[----:B------:R-:W-:Y:S01]  /*5130*/  UISETP.NE.AND UP1, UPT, UR44, URZ, UPT ;  /* 0x000000ff2c00728c */ /* 0x000fe2000bf25270 */
[----:B------:R-:W-:Y:S02]  /*5140*/  ISETP.NE.U32.AND P4, PT, R146, RZ, PT ;  /* 0x000000ff9200720c */ /* 0x000fe40003f85070 */
[----:B------:R-:W-:Y:S02]  /*5150*/  ISETP.NE.AND.EX P3, PT, R151, RZ, PT, P3 ;  /* 0x000000ff9700720c */ /* 0x000fe40003f65330 */
[----:B------:R-:W-:Y:S02]  /*5160*/  PLOP3.LUT P1, PT, PT, PT, PT, 0x8, 0x80 ;  /* 0x000000000080781c */ /* 0x000fe40003f2e170 */
[----:B------:R-:W-:Y:S02]  /*5170*/  PLOP3.LUT P0, PT, PT, PT, UP1, 0x80, 0x8 ;  /* 0x000000000008781c */ /* 0x000fe40003f0f018 */
[----:B------:R-:W-:Y:S02]  /*5180*/  ISETP.NE.AND.EX P4, PT, R147, RZ, PT, P4 ;  /* 0x000000ff9300720c */ /* 0x000fe40003f85340 */
[----:B------:R-:W1:Y:S09]  /*5190*/  @UP1 LDCU.64 UR4, c[0x0][0x888] ;  /* 0x00011100ff0417ac */ /* 0x000e720008000a00 */
[----:B------:R-:W-:Y:S01]  /*51a0*/  @P0 PLOP3.LUT P1, PT, P3, PT, PT, 0x80, 0x8 ;  /* 0x000000000008081c */ /* 0x000fe20001f2f070 */
[----:B-1----:R-:W-:Y:S04]  /*51b0*/  @UP1 UISETP.NE.U32.AND UP0, UPT, UR4, URZ, UPT ;  /* 0x000000ff0400128c */ /* 0x002fe8000bf05070 */
[----:B------:R-:W-:Y:S04]  /*51c0*/  @UP1 UISETP.NE.AND.EX UP0, UPT, UR5, URZ, UPT, UP0 ;  /* 0x000000ff0500128c */ /* 0x000fe8000bf05300 */
[----:B------:R-:W-:Y:S01]  /*51d0*/  @UP1 USEL UR4, URZ, 0xffffffff, UP0 ;  /* 0xffffffffff041887 */ /* 0x000fe20008000000 */
[----:B------:R-:W-:Y:S11]  /*51e0*/  @!P3 BRA `(.L_x_86) ;  /* 0x00000000002cb947 */ /* 0x000ff60003800000 */
[----:B------:R-:W-:Y:S01]  /*51f0*/  ISETP.NE.U32.AND P2, PT, R148, RZ, PT ;  /* 0x000000ff9400720c */ /* 0x000fe20003f45070 */
[----:B------:R-:W-:Y:S03]  /*5200*/  IMAD.MOV.U32 R164, RZ, RZ, 0x1 ;  /* 0x00000001ffa47424 */ /* 0x000fe600078e00ff */
[----:B------:R-:W-:Y:S11]  /*5210*/  ISETP.NE.AND.EX P2, PT, R149, RZ, PT, P2 ;  /* 0x000000ff9500720c */ /* 0x000ff60003f45320 */
[----:B------:R-:W-:Y:S02]  /*5220*/  @!UPT UIADD3 URZ, UPT, UPT, URZ, URZ, URZ ;  /* 0x000000fffffff290 */ /* 0x000fe4000fffe0ff */
[----:B------:R-:W1:Y:S01]  /*5230*/  @P2 LDC.64 R2, c[0x0][0x888] ;  /* 0x00022200ff022b82 */ /* 0x000e620000000a00 */
[----:B------:R-:W-:Y:S04]  /*5240*/  @P2 IMAD R0, R150, UR36, RZ ;  /* 0x0000002496002c24 */ /* 0x000fe8000f8e02ff */
[----:B-1----:R-:W-:Y:S04]  /*5250*/  @P2 IMAD.WIDE R2, R0, 0x4, R2 ;  /* 0x0000000400022825 */ /* 0x002fe800078e0202 */
[----:B------:R-:W-:Y:S01]  /*5260*/  HFMA2 R0, -RZ, RZ, 0, 5.9604644775390625e-08 ;  /* 0x00000001ff007431 */ /* 0x000fe200000001ff */
[----:B-----5:R1:W5:Y:S04]  /*5270*/  @P2 LDG.E R81, desc[UR40][R2.64] ;  /* 0x0000002802512981 */ /* 0x020368000c1e1900 */
[----:B------:R-:W-:Y:S01]  /*5280*/  @!P2 PRMT R164, R0, 0x7610, R164 ;  /* 0x0000761000a4a816 */ /* 0x000fe200000000a4 */
[----:B-1----:R-:W2:Y:S06]  /*5290*/  @!P2 LDC R81, c[0x0][0x880] ;  /* 0x00022000ff51ab82 */ /* 0x002eac0000000800 */
.L_x_86:
[----:B------:R-:W-:Y:S05]  /*52a0*/  @!P4 BRA `(.L_x_87) ;  /* 0x000000000020c947 */ /* 0x000fea0003800000 */
[----:B------:R-:W-:Y:S04]  /*52b0*/  ISETP.NE.U32.AND P2, PT, R144, RZ, PT ;  /* 0x000000ff9000720c */ /* 0x000fe80003f45070 */
[----:B------:R-:W-:Y:S11]  /*52c0*/  ISETP.NE.AND.EX P2, PT, R145, RZ, PT, P2 ;  /* 0x000000ff9100720c */ /* 0x000ff60003f45320 */
[----:B------:R-:W-:Y:S02]  /*52d0*/  @!UPT UIADD3 URZ, UPT, UPT, URZ, URZ, URZ ;  /* 0x000000fffffff290 */ /* 0x000fe4000fffe0ff */
[----:B------:R-:W1:Y:S01]  /*52e0*/  @P2 LDC.64 R2, c[0x0][0x8a8] ;  /* 0x00022a00ff022b82 */ /* 0x000e620000000a00 */
[----:B------:R-:W-:Y:S04]  /*52f0*/  @P2 IMAD R0, R146, UR36, RZ ;  /* 0x0000002492002c24 */ /* 0x000fe8000f8e02ff */
[----:B-1----:R-:W-:Y:S05]  /*5300*/  @P2 IMAD.WIDE R2, R0, 0x4, R2 ;  /* 0x0000000400022825 */ /* 0x002fea00078e0202 */
[----:B-----5:R1:W5:Y:S02]  /*5310*/  @P2 LDG.E R78, desc[UR40][R2.64] ;  /* 0x00000028024e2981 */ /* 0x020364000c1e1900 */
[----:B-1----:R-:W3:Y:S02]  /*5320*/  @!P2 LDC R78, c[0x0][0x8a0] ;  /* 0x00022800ff4eab82 */ /* 0x002ee40000000800 */
.L_x_87:
[----:B--2--5:R-:W-:Y:S01]  /*5330*/  @P0 FSETP.NEU.AND P4, PT, R81, RZ, PT ;  /* 0x000000ff5100020b */ /* 0x024fe20003f8d000 */
[----:B------:R-:W-:Y:S01]  /*5340*/  IMAD.U32 R0, RZ, RZ, UR4 ;  /* 0x00000004ff007e24 */ /* 0x000fe2000f8e00ff */
[----:B------:R-:W-:Y:S01]  /*5350*/  @P0 LOP3.LUT P2, RZ, R164, 0xff, RZ, 0xc0, !PT ;  /* 0x000000ffa4ff0812 */ /* 0x000fe2000784c0ff */
[----:B------:R-:W-:Y:S01]  /*5360*/  BSSY B1, `(.L_x_88) ;  /* 0x000003d000017945 */ /* 0x000fe20003800000 */
[----:B------:R-:W-:Y:S01]  /*5370*/  @P0 SEL R3, RZ, 0xffffffff, P4 ;  /* 0xffffffffff030807 */ /* 0x000fe20002000000 */
[C---:B------:R-:W-:Y:S01]  /*5380*/  IMAD R64, R76.reuse, 0x40, R79 ;  /* 0x000000404c407824 */ /* 0x040fe200078e024f */
[----:B------:R-:W-:Y:S02]  /*5390*/  LEA R156, R76, UR43, 0x3 ;  /* 0x0000002b4c9c7c11 */ /* 0x000fe4000f8e18ff */
[----:B------:R-:W-:Y:S02]  /*53a0*/  CS2R R86, SRZ ;  /* 0x0000000000567805 */ /* 0x000fe4000001ff00 */
[----:B------:R-:W-:Y:S02]  /*53b0*/  @P1 SEL R3, R0, R3, !P2 ;  /* 0x0000000300031207 */ /* 0x000fe40005000000 */
[----:B------:R-:W-:Y:S02]  /*53c0*/  CS2R R84, SRZ ;  /* 0x0000000000547805 */ /* 0x000fe4000001ff00 */
[----:B------:R-:W-:Y:S02]  /*53d0*/  SHF.L.U32 R5, R175, 0x1f, RZ ;  /* 0x0000001faf057819 */ /* 0x000fe400000006ff */
[----:B------:R-:W-:Y:S02]  /*53e0*/  CS2R R90, SRZ ;  /* 0x00000000005a7805 */ /* 0x000fe4000001ff00 */
[----:B------:R-:W-:Y:S02]  /*53f0*/  @P0 LOP3.LUT R3, R3, 0x1, RZ, 0xc0, !PT ;  /* 0x0000000103030812 */ /* 0x000fe400078ec0ff */
[----:B------:R-:W-:Y:S02]  /*5400*/  CS2R R88, SRZ ;  /* 0x0000000000587805 */ /* 0x000fe4000001ff00 */
[----:B------:R-:W-:Y:S02]  /*5410*/  PLOP3.LUT P5, PT, PT, PT, PT, 0x8, 0x80 ;  /* 0x000000000080781c */ /* 0x000fe40003fae170 */
[----:B------:R-:W-:Y:S02]  /*5420*/  CS2R R98, SRZ ;  /* 0x0000000000627805 */ /* 0x000fe4000001ff00 */
[----:B------:R-:W-:Y:S02]  /*5430*/  ISETP.NE.U32.OR P1, PT, R3, 0x1, !P0 ;  /* 0x000000010300780c */ /* 0x000fe40004725470 */
[----:B------:R-:W-:Y:S02]  /*5440*/  CS2R R96, SRZ ;  /* 0x0000000000607805 */ /* 0x000fe4000001ff00 */
[----:B------:R-:W-:Y:S02]  /*5450*/  CS2R R94, SRZ ;  /* 0x00000000005e7805 */ /* 0x000fe4000001ff00 */
[----:B------:R-:W-:Y:S07]  /*5460*/  CS2R R92, SRZ ;  /* 0x00000000005c7805 */ /* 0x000fee000001ff00 */
[----:B------:R-:W-:Y:S04]  /*5470*/  @P1 SHF.L.U32 R2, R173, 0x1f, RZ ;  /* 0x0000001fad021819 */ /* 0x000fe800000006ff */
[----:B------:R-:W1:Y:S01]  /*5480*/  @P1 SYNCS.PHASECHK.TRANS64.TRYWAIT P0, [UR43+0x80], R2 ;  /* 0x00008002ff0015a7 */ /* 0x000e62000800112b */
[----:B------:R2:W4:Y:S01]  /*5490*/  SYNCS.PHASECHK.TRANS64.TRYWAIT P4, [R156+URZ+0xc0], R5 ;  /* 0x0000c0059c0075a7 */ /* 0x00052200080811ff */
[----:B-1----:R-:W-:Y:S01]  /*54a0*/  @P1 PLOP3.LUT P5, PT, P0, PT, PT, 0x8, 0x80 ;  /* 0x000000000080181c */ /* 0x002fe200007ae170 */
[----:B------:R-:W-:Y:S01]  /*54b0*/  @!UPT UIADD3 URZ, UPT, UPT, URZ, URZ, URZ ;  /* 0x000000fffffff290 */ /* 0x000fe2000fffe0ff */
[----:B--2-4-:R-:W-:Y:S11]  /*54c0*/  @!P1 BRA `(.L_x_89) ;  /* 0x0000000000989947 */ /* 0x014ff60003800000 */
[----:B------:R-:W-:Y:S01]  /*54d0*/  ISETP.NE.U32.AND P0, PT, RZ, UR38, PT ;  /* 0x00000026ff007c0c */ /* 0x000fe2000bf05070 */
[----:B------:R-:W-:Y:S01]  /*54e0*/  BSSY B0, `(.L_x_90) ;  /* 0x0000016000007945 */ /* 0x000fe20003800000 */
[----:B------:R-:W-:Y:S02]  /*54f0*/  FSETP.NEU.AND P2, PT, R81, RZ, PT ;  /* 0x000000ff5100720b */ /* 0x000fe40003f4d000 */
[----:B------:R-:W-:Y:S02]  /*5500*/  CS2R R94, SRZ ;  /* 0x00000000005e7805 */ /* 0x000fe4000001ff00 */
[----:B------:R-:W-:Y:S02]  /*5510*/  ISETP.NE.AND.EX P0, PT, RZ, UR39, PT, P0 ;  /* 0x00000027ff007c0c */ /* 0x000fe4000bf05300 */
[----:B------:R-:W-:Y:S02]  /*5520*/  CS2R R92, SRZ ;  /* 0x00000000005c7805 */ /* 0x000fe4000001ff00 */
[----:B------:R-:W-:Y:S02]  /*5530*/  LOP3.LUT P1, RZ, R164, 0xff, RZ, 0xc0, !PT ;  /* 0x000000ffa4ff7812 */ /* 0x000fe4000782c0ff */
[----:B------:R-:W-:Y:S02]  /*5540*/  CS2R R98, SRZ ;  /* 0x0000000000627805 */ /* 0x000fe4000001ff00 */
[----:B------:R-:W-:Y:S02]  /*5550*/  SEL R0, RZ, 0xffffffff, P2 ;  /* 0xffffffffff007807 */ /* 0x000fe40001000000 */
[----:B------:R-:W-:Y:S02]  /*5560*/  CS2R R96, SRZ ;  /* 0x0000000000607805 */ /* 0x000fe4000001ff00 */
[----:B------:R-:W-:Y:S02]  /*5570*/  SEL R3, RZ, 0xffffffff, P0 ;  /* 0xffffffffff037807 */ /* 0x000fe40000000000 */
[----:B------:R-:W-:Y:S02]  /*5580*/  CS2R R90, SRZ ;  /* 0x00000000005a7805 */ /* 0x000fe4000001ff00 */
[----:B------:R-:W-:Y:S02]  /*5590*/  CS2R R88, SRZ ;  /* 0x0000000000587805 */ /* 0x000fe4000001ff00 */
[----:B------:R-:W-:Y:S02]  /*55a0*/  CS2R R86, SRZ ;  /* 0x0000000000567805 */ /* 0x000fe4000001ff00 */
[----:B------:R-:W-:Y:S02]  /*55b0*/  @P3 SEL R0, R3, R0, !P1 ;  /* 0x0000000003003207 */ /* 0x000fe40004800000 */
[----:B------:R-:W-:Y:S02]  /*55c0*/  CS2R R84, SRZ ;  /* 0x0000000000547805 */ /* 0x000fe4000001ff00 */
[----:B------:R-:W-:Y:S04]  /*55d0*/  LOP3.LUT R0, R0, 0x1, RZ, 0xc0, !PT ;  /* 0x0000000100007812 */ /* 0x000fe800078ec0ff */
[----:B------:R-:W-:Y:S01]  /*55e0*/  ISETP.NE.U32.AND P0, PT, R0, 0x1, PT ;  /* 0x000000010000780c */ /* 0x000fe20003f05070 */
[----:B------:R-:W-:Y:S01]  /*55f0*/  @!UPT UIADD3 URZ, UPT, UPT, URZ, URZ, URZ ;  /* 0x000000fffffff290 */ /* 0x000fe2000fffe0ff */
[----:B------:R-:W-:Y:S11]  /*5600*/  @!P5 BRA `(.L_x_91) ;  /* 0x00000000000cd947 */ /* 0x000ff60003800000 */
[----:B------:R-:W-:Y:S04]  /*5610*/  SHF.L.U32 R3, R173, 0x1f, RZ ;  /* 0x0000001fad037819 */ /* 0x000fe800000006ff */
[----:B------:R-:W1:Y:S02]  /*5620*/  SYNCS.PHASECHK.TRANS64.TRYWAIT P1, [UR43+0x80], R3 ;  /* 0x00008003ff0075a7 */ /* 0x000e64000802112b */
[----:B-1----:R-:W-:Y:S05]  /*5630*/  @!P1 BRA `(.L_x_92) ;  /* 0x0000001c00c09947 */ /* 0x002fea0003800000 */
.L_x_91:
[----:B------:R-:W-:Y:S05]  /*5640*/  BSYNC B0 ;  /* 0x0000000000007941 */ /* 0x000fea0003800000 */
.L_x_90:
[----:B------:R2:W4:Y:S01]  /*5650*/  @P0 LDS.128 R92, [R168+UR43+0x200] ;  /* 0x0002002ba85c0984 */ /* 0x0005220008000c00 */
[----:B------:R-:W-:Y:S01]  /*5660*/  UIADD3 UR4, UPT, UPT, UR43, 0x88, URZ ;  /* 0x000000882b047890 */ /* 0x000fe2000fffe0ff */
[----:B------:R-:W-:Y:S02]  /*5670*/  LOP3.LUT R173, R173, 0x1, RZ, 0x3c, !PT ;  /* 0x00000001adad7812 */ /* 0x000fe400078e3cff */
[----:B------:R2:W1:Y:S01]  /*5680*/  @P0 LDS.128 R96, [R178+0x10] ;  /* 0x00001000b2600984 */ /* 0x0004620000000c00 */
[----:B------:R-:W-:Y:S03]  /*5690*/  UPRMT UR4, UR37, 0x654, UR4 ;  /* 0x0000065425047896 */ /* 0x000fe60008000004 */
[----:B------:R2:W1:Y:S04]  /*56a0*/  @P0 LDS.128 R88, [R177+0x20] ;  /* 0x00002000b1580984 */ /* 0x0004680000000c00 */
[----:B------:R2:W1:Y:S01]  /*56b0*/  @P0 LDS.128 R84, [R176+0x30] ;  /* 0x00003000b0540984 */ /* 0x0004620000000c00 */
[----:B------:R-:W-:Y:S01]  /*56c0*/  @!PT LDS RZ, [RZ] ;  /* 0x00000000fffff984 */ /* 0x000fe20000000800 */
[----:B------:R-:W-:Y:S01]  /*56d0*/  @!PT LDS RZ, [RZ] ;  /* 0x00000000fffff984 */ /* 0x000fe20000000800 */
[----:B------:R-:W-:Y:S01]  /*56e0*/  @!PT LDS RZ, [RZ] ;  /* 0x00000000fffff984 */ /* 0x000fe20000000800 */
[----:B------:R-:W-:Y:S01]  /*56f0*/  @!PT LDS RZ, [RZ] ;  /* 0x00000000fffff984 */ /* 0x000fe20000000800 */
[----:B------:R5:W-:Y:S06]  /*5700*/  MEMBAR.ALL.CTA ;  /* 0x0000000000007992 */ /* 0x000bec0000008000 */
[----:B-----5:R-:W5:Y:S02]  /*5710*/  FENCE.VIEW.ASYNC.S ;  /* 0x00000000000073c6 */ /* 0x020f640000000000 */
[----:B-----5:R-:W-:Y:S01]  /*5720*/  SYNCS.ARRIVE.TRANS64.RED.A1T0 RZ, [UR4], RZ ;  /* 0x000000ffffff79a7 */ /* 0x020fe20008100404 */
.L_x_89:
[----:B------:R-:W-:Y:S05]  /*5730*/  BSYNC B1 ;  /* 0x0000000000017941 */ /* 0x000fea0003800000 */
.L_x_88:
[----:B-1----:R-:W-:Y:S04]  /*5740*/  SHF.R.U32.HI R0, RZ, 0x15, R64 ;  /* 0x00000015ff007819 */ /* 0x002fe80000011640 */
[----:B------:R-:W-:Y:S01]  /*5750*/  LOP3.LUT P0, RZ, R0, 0x3, R169, 0x48, !PT ;  /* 0x0000000300ff7812 */ /* 0x000fe200078048a9 */
[----:B------:R-:W-:Y:S01]  /*5760*/  @!UPT UIADD3 URZ, UPT, UPT, URZ, URZ, URZ ;  /* 0x000000fffffff290 */ /* 0x000fe2000fffe0ff */
[----:B------:R-:W-:Y:S11]  /*5770*/  @P4 BRA `(.L_x_93) ;  /* 0x0000000000084947 */ /* 0x000ff60003800000 */
[----:B------:R-:W1:Y:S02]  /*5780*/  SYNCS.PHASECHK.TRANS64.TRYWAIT P1, [R156+URZ+0xc0], R5 ;  /* 0x0000c0059c0075a7 */ /* 0x000e6400080211ff */
[----:B-1----:R-:W-:Y:S05]  /*5790*/  @!P1 BRA `(.L_x_94) ;  /* 0x0000001c00809947 */ /* 0x002fea0003800000 */
.L_x_93:
[----:B------:R-:W-:Y:S05]  /*57a0*/  @!P0 BRA `(.L_x_95) ;  /* 0x0000000000408947 */ /* 0x000fea0003800000 */
[----:B------:R-:W1:Y:S01]  /*57b0*/  LDCU.64 UR8, c[0x4][0x70] ;  /* 0x01000e00ff0877ac */ /* 0x000e620008000a00 */
[----:B------:R-:W-:Y:S01]  /*57c0*/  MOV R3, 0x0 ;  /* 0x0000000000037802 */ /* 0x000fe20000000f00 */
[----:B------:R-:W-:Y:S02]  /*57d0*/  HFMA2 R12, -RZ, RZ, 0, 5.9604644775390625e-08 ;  /* 0x00000001ff0c7431 */ /* 0x000fe400000001ff */
[----:B------:R-:W-:Y:S02]  /*57e0*/  IMAD.MOV.U32 R8, RZ, RZ, 0x192 ;  /* 0x00000192ff087424 */ /* 0x000fe400078e00ff */
[----:B------:R-:W-:Y:S01]  /*57f0*/  IMAD.MOV.U32 R13, RZ, RZ, RZ ;  /* 0x000000ffff0d7224 */ /* 0x000fe200078e00ff */
[----:B------:R-:W5:Y:S01]  /*5800*/  LDCU.64 UR6, c[0x4][0x78] ;  /* 0x01000f00ff0677ac */ /* 0x000f620008000a00 */
[----:B------:R-:W2:Y:S01]  /*5810*/  LDC.64 R2, c[0x4][R3] ;  /* 0x0100000003027b82 */ /* 0x000ea20000000a00 */
[----:B------:R-:W3:Y:S01]  /*5820*/  LDCU.64 UR4, c[0x4][0x10] ;  /* 0x01000200ff0477ac */ /* 0x000ee20008000a00 */
[----:B-1----:R-:W-:Y:S01]  /*5830*/  MOV R5, UR9 ;  /* 0x0000000900057c02 */ /* 0x002fe20008000f00 */
[----:B------:R-:W-:Y:S01]  /*5840*/  IMAD.U32 R4, RZ, RZ, UR8 ;  /* 0x00000008ff047e24 */ /* 0x000fe2000f8e00ff */
[----:B-----5:R-:W-:Y:S01]  /*5850*/  MOV R7, UR7 ;  /* 0x0000000700077c02 */ /* 0x020fe20008000f00 */
[----:B------:R-:W-:Y:S01]  /*5860*/  IMAD.U32 R6, RZ, RZ, UR6 ;  /* 0x00000006ff067e24 */ /* 0x000fe2000f8e00ff */
[----:B---3--:R-:W-:Y:S01]  /*5870*/  MOV R11, UR5 ;  /* 0x00000005000b7c02 */ /* 0x008fe20008000f00 */
[----:B------:R-:W-:Y:S02]  /*5880*/  IMAD.U32 R10, RZ, RZ, UR4 ;  /* 0x00000004ff0a7e24 */ /* 0x000fe4000f8e00ff */
[----:B------:R-:W-:Y:S07]  /*5890*/  LEPC R20, `(.L_x_95) ;  /* 0x000000001014794e */ /* 0x000fee0000000000 */
[----:B--2-4-:R-:W-:Y:S05]  /*58a0*/  CALL.ABS.NOINC R2 ;  /* 0x0000000002007343 */ /* 0x014fea0003c00000 */
.L_x_95:
[----:B------:R-:W-:Y:S01]  /*58b0*/  LOP3.LUT P0, RZ, R166, 0x60, RZ, 0xc0, !PT ;  /* 0x00000060a6ff7812 */ /* 0x000fe2000780c0ff */
[----:B------:R-:W-:Y:S05]  /*58c0*/  WARPSYNC.ALL ;  /* 0x0000000000007948 */ /* 0x000fea0003800000 */
[----:B------:R-:W-:Y:S01]  /*58d0*/  R2UR UR4, R64 ;  /* 0x00000000400472ca */ /* 0x000fe200000e0000 */
[----:B------:R-:W-:Y:S01]  /*58e0*/  BSSY.RECONVERGENT B0, `(.L_x_96) ;  /* 0x0000121000007945 */ /* 0x000fe20003800200 */
[-C--:B----4-:R-:W-:Y:S02]  /*58f0*/  F2FP.F16.E5M2.UNPACK_B R82, R92.reuse ;  /* 0x0000005cff52723e */ /* 0x090fe400020004ff */
[----:B------:R-:W-:Y:S02]  /*5900*/  F2FP.F16.E5M2.UNPACK_B R109, R92.H1 ;  /* 0x0000005cff6d723e */ /* 0x000fe400030004ff */
[-C--:B------:R-:W-:Y:S01]  /*5910*/  F2FP.F16.E5M2.UNPACK_B R107, R93.reuse ;  /* 0x0000005dff6b723e */ /* 0x080fe200020004ff */
[--C-:B------:R-:W-:Y:S01]  /*5920*/  HADD2.F32 R80, -RZ, R82.reuse.H0_H0 ;  /* 0x20000052ff507230 */ /* 0x100fe20000004100 */
[----:B------:R-:W-:Y:S01]  /*5930*/  F2FP.F16.E5M2.UNPACK_B R105, R93.H1 ;  /* 0x0000005dff69723e */ /* 0x000fe200030004ff */
[----:B------:R-:W-:Y:S01]  /*5940*/  HADD2.F32 R82, -RZ, R82.H1_H1 ;  /* 0x30000052ff527230 */ /* 0x000fe20000004100 */
[-C--:B------:R-:W-:Y:S01]  /*5950*/  F2FP.F16.E5M2.UNPACK_B R130, R84.reuse ;  /* 0x00000054ff82723e */ /* 0x080fe200020004ff */
[--C-:B------:R-:W-:Y:S01]  /*5960*/  HADD2.F32 R83, -RZ, R109.reuse.H0_H0 ;  /* 0x2000006dff537230 */ /* 0x100fe20000004100 */
[----:B------:R-:W-:Y:S01]  /*5970*/  F2FP.F16.E5M2.UNPACK_B R132, R84.H1 ;  /* 0x00000054ff84723e */ /* 0x000fe200030004ff */
[----:B------:R-:W3:Y:S01]  /*5980*/  LDTM.x64 R4, tmem[UR4] ;  /* 0x00000004000479ee */ /* 0x000ee20008340000 */
[----:B------:R-:W-:Y:S01]  /*5990*/  NOP ;  /* 0x0000000000007918 */ /* 0x000fe20000000000 */
[----:B------:R-:W-:Y:S01]  /*59a0*/  R2UR UR5, R156 ;  /* 0x000000009c0572ca */ /* 0x000fe200000e0000 */
[--C-:B------:R-:W-:Y:S01]  /*59b0*/  HADD2.F32 R129, -RZ, R130.reuse.H0_H0 ;  /* 0x20000082ff817230 */ /* 0x100fe20000004100 */
[----:B------:R-:W-:Y:S01]  /*59c0*/  F2FP.F16.E5M2.UNPACK_B R93, R94 ;  /* 0x0000005eff5d723e */ /* 0x000fe200020004ff */
[----:B------:R-:W-:Y:S01]  /*59d0*/  HADD2.F32 R130, -RZ, R130.H1_H1 ;  /* 0x30000082ff827230 */ /* 0x000fe20000004100 */
[-C--:B------:R-:W-:Y:S01]  /*59e0*/  F2FP.F16.E5M2.UNPACK_B R134, R85.reuse ;  /* 0x00000055ff86723e */ /* 0x080fe200020004ff */
[----:B------:R-:W-:Y:S01]  /*59f0*/  HADD2.F32 R84, -RZ, R109.H1_H1 ;  /* 0x3000006dff547230 */ /* 0x000fe20000004100 */
[----:B------:R-:W-:Y:S01]  /*5a00*/  F2FP.F16.E5M2.UNPACK_B R136, R85.H1 ;  /* 0x00000055ff88723e */ /* 0x000fe200030004ff */
[--C-:B------:R-:W-:Y:S01]  /*5a10*/  HADD2.F32 R85, -RZ, R107.reuse.H0_H0 ;  /* 0x2000006bff557230 */ /* 0x100fe20000004100 */
[-C--:B------:R-:W-:Y:S01]  /*5a20*/  F2FP.F16.E5M2.UNPACK_B R138, R86.reuse ;  /* 0x00000056ff8a723e */ /* 0x080fe200020004ff */
[--C-:B------:R-:W-:Y:S01]  /*5a30*/  HADD2.F32 R133, -RZ, R134.reuse.H0_H0 ;  /* 0x20000086ff857230 */ /* 0x100fe20000004100 */
[----:B------:R-:W-:Y:S01]  /*5a40*/  F2FP.F16.E5M2.UNPACK_B R140, R86.H1 ;  /* 0x00000056ff8c723e */ /* 0x000fe200030004ff */
[----:B------:R-:W-:Y:S01]  /*5a50*/  HADD2.F32 R86, -RZ, R107.H1_H1 ;  /* 0x3000006bff567230 */ /* 0x000fe20000004100 */
[----:B------:R-:W-:Y:S01]  /*5a60*/  F2FP.F16.E5M2.UNPACK_B R142, R87 ;  /* 0x00000057ff8e723e */ /* 0x000fe200020004ff */
[----:B------:R-:W-:Y:S01]  /*5a70*/  UIADD3 UR5, UPT, UPT, UR5, 0xe0, URZ ;  /* 0x000000e005057890 */ /* 0x000fe2000fffe0ff */
[----:B------:R-:W-:Y:S01]  /*5a80*/  HADD2.F32 R134, -RZ, R134.H1_H1 ;  /* 0x30000086ff867230 */ /* 0x000fe20000004100 */
[----:B------:R-:W-:Y:S01]  /*5a90*/  F2FP.F16.E5M2.UNPACK_B R114, R88 ;  /* 0x00000058ff72723e */ /* 0x000fe200020004ff */
[--C-:B------:R-:W-:Y:S01]  /*5aa0*/  HADD2.F32 R137, -RZ, R138.reuse.H0_H0 ;  /* 0x2000008aff897230 */ /* 0x100fe20000004100 */
[----:B------:R-:W-:Y:S01]  /*5ab0*/  UPRMT UR5, UR37, 0x654, UR5 ;  /* 0x0000065425057896 */ /* 0x000fe20008000005 */
[----:B------:R-:W-:Y:S01]  /*5ac0*/  HADD2.F32 R138, -RZ, R138.H1_H1 ;  /* 0x3000008aff8a7230 */ /* 0x000fe20000004100 */
[-C--:B------:R-:W-:Y:S01]  /*5ad0*/  F2FP.F16.E5M2.UNPACK_B R118, R89.reuse ;  /* 0x00000059ff76723e */ /* 0x080fe200020004ff */
[--C-:B------:R-:W-:Y:S01]  /*5ae0*/  HADD2.F32 R113, -RZ, R114.reuse.H0_H0 ;  /* 0x20000072ff717230 */ /* 0x100fe20000004100 */
[----:B------:R-:W-:Y:S01]  /*5af0*/  F2FP.F16.E5M2.UNPACK_B R120, R89.H1 ;  /* 0x00000059ff78723e */ /* 0x000fe200030004ff */
[C---:B---3--:R-:W-:Y:S01]  /*5b00*/  FMUL R4, R78.reuse, R4 ;  /* 0x000000044e047220 */ /* 0x048fe20000400000 */
[C---:B------:R-:W-:Y:S01]  /*5b10*/  FMUL R5, R78.reuse, R5 ;  /* 0x000000054e057220 */ /* 0x040fe20000400000 */
[C---:B------:R-:W-:Y:S01]  /*5b20*/  FMUL R8, R78.reuse, R8 ;  /* 0x000000084e087220 */ /* 0x040fe20000400000 */
[C---:B------:R-:W-:Y:S01]  /*5b30*/  FMUL R9, R78.reuse, R9 ;  /* 0x000000094e097220 */ /* 0x040fe20000400000 */
[----:B------:R-:W-:Y:S01]  /*5b40*/  SYNCS.ARRIVE.TRANS64.RED.A1T0 RZ, [UR5], RZ ;  /* 0x000000ffffff79a7 */ /* 0x000fe20008100405 */
[C---:B------:R-:W-:Y:S01]  /*5b50*/  FFMA R4, R81.reuse, R80, R4 ;  /* 0x0000005051047223 */ /* 0x040fe20000000004 */
[C---:B------:R-:W-:Y:S01]  /*5b60*/  FFMA R5, R81.reuse, R82, R5 ;  /* 0x0000005251057223 */ /* 0x040fe20000000005 */
[----:B------:R-:W-:Y:S02]  /*5b70*/  HADD2.F32 R89, -RZ, R93.H0_H0 ;  /* 0x2000005dff597230 */ /* 0x000fe40000004100 */
[C---:B------:R-:W-:Y:S01]  /*5b80*/  FMUL R12, R78.reuse, R12 ;  /* 0x0000000c4e0c7220 */ /* 0x040fe20000400000 */
        /* <DEDUP_REMOVED lines=11> */
[----:B------:R-:W-:Y:S02]  /*5c40*/  HADD2.F32 R114, -RZ, R114.H1_H1 ;  /* 0x30000072ff727230 */ /* 0x000fe40000004100 */
[C---:B------:R-:W-:Y:S01]  /*5c50*/  FMUL R32, R78.reuse, R36 ;  /* 0x000000244e207220 */ /* 0x040fe20000400000 */
[C---:B------:R-:W-:Y:S01]  /*5c60*/  FMUL R33, R78.reuse, R37 ;  /* 0x000000254e217220 */ /* 0x040fe20000400000 */
[--C-:B------:R-:W-:Y:S02]  /*5c70*/  HADD2.F32 R117, -RZ, R118.reuse.H0_H0 ;  /* 0x20000076ff757230 */ /* 0x100fe40000004100 */
[C---:B------:R-:W-:Y:S01]  /*5c80*/  FMUL R36, R78.reuse, R40 ;  /* 0x000000284e247220 */ /* 0x040fe20000400000 */
[----:B------:R-:W-:Y:S02]  /*5c90*/  HADD2.F32 R118, -RZ, R118.H1_H1 ;  /* 0x30000076ff767230 */ /* 0x000fe40000004100 */
        /* <DEDUP_REMOVED lines=8> */
[----:B------:R-:W-:Y:S01]  /*5d20*/  F2FP.F16.E5M2.UNPACK_B R92, R94.H1 ;  /* 0x0000005eff5c723e */ /* 0x000fe200030004ff */
[C---:B------:R-:W-:Y:S01]  /*5d30*/  FMUL R53, R78.reuse, R57 ;  /* 0x000000394e357220 */ /* 0x040fe20000400000 */
[C---:B------:R-:W-:Y:S01]  /*5d40*/  FMUL R56, R78.reuse, R60 ;  /* 0x0000003c4e387220 */ /* 0x040fe20000400000 */
[----:B------:R-:W-:Y:S01]  /*5d50*/  F2FP.F16.E5M2.UNPACK_B R141, R87.H1 ;  /* 0x00000057ff8d723e */ /* 0x000fe200030004ff */
[C---:B------:R-:W-:Y:S01]  /*5d60*/  FMUL R57, R78.reuse, R61 ;  /* 0x0000003d4e397220 */ /* 0x040fe20000400000 */
[----:B------:R-:W-:Y:S02]  /*5d70*/  HADD2.F32 R80, -RZ, R142.H1_H1 ;  /* 0x3000008eff507230 */ /* 0x000fe40000004100 */
[C---:B------:R-:W-:Y:S01]  /*5d80*/  FMUL R60, R78.reuse, R64 ;  /* 0x000000404e3c7220 */ /* 0x040fe20000400000 */
[----:B------:R-:W-:Y:S01]  /*5d90*/  F2FP.F16.E5M2.UNPACK_B R116, R88.H1 ;  /* 0x00000058ff74723e */ /* 0x000fe200030004ff */
[C---:B------:R-:W-:Y:S01]  /*5da0*/  FMUL R61, R78.reuse, R65 ;  /* 0x000000414e3d7220 */ /* 0x040fe20000400000 */
[C---:B------:R-:W-:Y:S01]  /*5db0*/  FMUL R6, R78.reuse, R6 ;  /* 0x000000064e067220 */ /* 0x040fe20000400000 */
[----:B------:R-:W-:Y:S01]  /*5dc0*/  F2FP.F16.E5M2.UNPACK_B R94, R95 ;  /* 0x0000005fff5e723e */ /* 0x000fe200020004ff */
[C---:B------:R-:W-:Y:S01]  /*5dd0*/  FMUL R7, R78.reuse, R7 ;  /* 0x000000074e077220 */ /* 0x040fe20000400000 */
[--C-:B------:R-:W-:Y:S02]  /*5de0*/  HADD2.F32 R87, -RZ, R105.reuse.H0_H0 ;  /* 0x20000069ff577230 */ /* 0x100fe40000004100 */
[C---:B------:R-:W-:Y:S01]  /*5df0*/  FFMA R6, R81.reuse, R83, R6 ;  /* 0x0000005351067223 */ /* 0x040fe20000000006 */
[----:B------:R-:W-:Y:S01]  /*5e00*/  F2FP.F16.E5M2.UNPACK_B R122, R90 ;  /* 0x0000005aff7a723e */ /* 0x000fe200020004ff */
[C---:B------:R-:W-:Y:S01]  /*5e10*/  FFMA R7, R81.reuse, R84, R7 ;  /* 0x0000005451077223 */ /* 0x040fe20000000007 */
[C---:B------:R-:W-:Y:S01]  /*5e20*/  FFMA R8, R81.reuse, R85, R8 ;  /* 0x0000005551087223 */ /* 0x040fe20000000008 */
[----:B------:R-:W-:Y:S01]  /*5e30*/  F2FP.F16.E5M2.UNPACK_B R124, R90.H1 ;  /* 0x0000005aff7c723e */ /* 0x000fe200030004ff */
[----:B------:R-:W-:Y:S02]  /*5e40*/  HADD2.F32 R88, -RZ, R105.H1_H1 ;  /* 0x30000069ff587230 */ /* 0x000fe40000004100 */
[----:B------:R-:W-:Y:S01]  /*5e50*/  FFMA R9, R81, R86, R9 ;  /* 0x0000005651097223 */ /* 0x000fe20000000009 */
[----:B------:R-:W-:Y:S01]  /*5e60*/  F2FP.SATFINITE.E5M2.F32.PACK_AB_MERGE_C R156, R7, R6, RZ ;  /* 0x00000006079c723e */ /* 0x000fe200048060ff */
[----:B------:R-:W-:Y:S02]  /*5e70*/  HADD2.F32 R90, -RZ, R93.H1_H1 ;  /* 0x3000005dff5a7230 */ /* 0x000fe40000004100 */
[C---:B------:R-:W-:Y:S01]  /*5e80*/  FMUL R10, R78.reuse, R10 ;  /* 0x0000000a4e0a7220 */ /* 0x040fe20000400000 */
[--C-:B------:R-:W-:Y:S01]  /*5e90*/  HADD2.F32 R93, -RZ, R94.reuse.H0_H0 ;  /* 0x2000005eff5d7230 */ /* 0x100fe20000004100 */
[----:B------:R-:W-:Y:S01]  /*5ea0*/  F2FP.SATFINITE.E5M2.F32.PACK_AB_MERGE_C R156, R5, R4, R156 ;  /* 0x00000004059c723e */ /* 0x000fe2000480609c */
[----:B------:R-:W-:Y:S02]  /*5eb0*/  HADD2.F32 R94, -RZ, R94.H1_H1 ;  /* 0x3000005eff5e7230 */ /* 0x000fe40000004100 */
[C---:B------:R-:W-:Y:S01]  /*5ec0*/  FFMA R10, R81.reuse, R87, R10 ;  /* 0x00000057510a7223 */ /* 0x040fe2000000000a */
[--C-:B------:R-:W-:Y:S02]  /*5ed0*/  HADD2.F32 R121, -RZ, R122.reuse.H0_H0 ;  /* 0x2000007aff797230 */ /* 0x100fe40000004100 */
[C---:B------:R-:W-:Y:S01]  /*5ee0*/  FMUL R11, R78.reuse, R11 ;  /* 0x0000000b4e0b7220 */ /* 0x040fe20000400000 */
[----:B------:R-:W-:Y:S01]  /*5ef0*/  F2FP.F16.E5M2.UNPACK_B R126, R91 ;  /* 0x0000005bff7e723e */ /* 0x000fe200020004ff */
[----:B------:R-:W-:Y:S01]  /*5f00*/  HADD2.F32 R122, -RZ, R122.H1_H1 ;  /* 0x3000007aff7a7230 */ /* 0x000fe20000004100 */
[----:B------:R-:W-:Y:S01]  /*5f10*/  F2FP.F16.E5M2.UNPACK_B R103, R95.H1 ;  /* 0x0000005fff67723e */ /* 0x000fe200030004ff */
[C---:B------:R-:W-:Y:S01]  /*5f20*/  FFMA R11, R81.reuse, R88, R11 ;  /* 0x00000058510b7223 */ /* 0x040fe2000000000b */
[----:B------:R-:W-:Y:S01]  /*5f30*/  F2FP.F16.E5M2.UNPACK_B R128, R91.H1 ;  /* 0x0000005bff80723e */ /* 0x000fe200030004ff */
[----:B------:R-:W-:Y:S02]  /*5f40*/  HADD2.F32 R91, -RZ, R92.H0_H0 ;  /* 0x2000005cff5b7230 */ /* 0x000fe40000004100 */
[C---:B------:R-:W-:Y:S01]  /*5f50*/  FFMA R12, R81.reuse, R89, R12 ;  /* 0x00000059510c7223 */ /* 0x040fe2000000000c */
[----:B------:R-:W-:Y:S01]  /*5f60*/  FFMA R13, R81, R90, R13 ;  /* 0x0000005a510d7223 */ /* 0x000fe2000000000d */
[----:B------:R-:W-:Y:S01]  /*5f70*/  F2FP.SATFINITE.E5M2.F32.PACK_AB_MERGE_C R157, R11, R10, RZ ;  /* 0x0000000a0b9d723e */ /* 0x000fe200048060ff */
[--C-:B------:R-:W-:Y:S01]  /*5f80*/  HADD2.F32 R125, -RZ, R126.reuse.H0_H0 ;  /* 0x2000007eff7d7230 */ /* 0x100fe20000004100 */
[----:B------:R-:W-:Y:S01]  /*5f90*/  F2FP.F16.E5M2.UNPACK_B R101, R96 ;  /* 0x00000060ff65723e */ /* 0x000fe200020004ff */
[----:B------:R-:W-:Y:S01]  /*5fa0*/  HADD2.F32 R126, -RZ, R126.H1_H1 ;  /* 0x3000007eff7e7230 */ /* 0x000fe20000004100 */
[----:B------:R-:W-:Y:S01]  /*5fb0*/  F2FP.SATFINITE.E5M2.F32.PACK_AB_MERGE_C R157, R9, R8, R157 ;  /* 0x00000008099d723e */ /* 0x000fe2000480609d */
[----:B------:R-:W-:Y:S02]  /*5fc0*/  HADD2.F32 R83, -RZ, R142.H0_H0 ;  /* 0x2000008eff537230 */ /* 0x000fe40000004100 */
[C---:B------:R-:W-:Y:S01]  /*5fd0*/  FMUL R14, R78.reuse, R14 ;  /* 0x0000000e4e0e7220 */ /* 0x040fe20000400000 */
[----:B------:R-:W-:Y:S02]  /*5fe0*/  HADD2.F32 R92, -RZ, R92.H1_H1 ;  /* 0x3000005cff5c7230 */ /* 0x000fe40000004100 */
[C---:B------:R-:W-:Y:S01]  /*5ff0*/  FMUL R15, R78.reuse, R15 ;  /* 0x0000000f4e0f7220 */ /* 0x040fe20000400000 */
[----:B------:R-:W-:Y:S01]  /*6000*/  F2FP.F16.E5M2.UNPACK_B R100, R96.H1 ;  /* 0x00000060ff64723e */ /* 0x000fe200030004ff */
[--C-:B------:R-:W-:Y:S02]  /*6010*/  HADD2.F32 R95, -RZ, R103.reuse.H0_H0 ;  /* 0x20000067ff5f7230 */ /* 0x100fe40000004100 */
[C---:B------:R-:W-:Y:S01]  /*6020*/  FFMA R14, R81.reuse, R91, R14 ;  /* 0x0000005b510e7223 */ /* 0x040fe2000000000e */
[C---:B------:R-:W-:Y:S01]  /*6030*/  FFMA R15, R81.reuse, R92, R15 ;  /* 0x0000005c510f7223 */ /* 0x040fe2000000000f */
[C---:B------:R-:W-:Y:S01]  /*6040*/  FFMA R16, R81.reuse, R93, R16 ;  /* 0x0000005d51107223 */ /* 0x040fe20000000010 */
[----:B------:R-:W-:Y:S01]  /*6050*/  FFMA R17, R81, R94, R17 ;  /* 0x0000005e51117223 */ /* 0x000fe20000000011 */
[-C--:B------:R-:W-:Y:S01]  /*6060*/  F2FP.F16.E5M2.UNPACK_B R102, R97.reuse ;  /* 0x00000061ff66723e */ /* 0x080fe200020004ff */
[----:B------:R-:W-:Y:S01]  /*6070*/  HADD2.F32 R96, -RZ, R103.H1_H1 ;  /* 0x30000067ff607230 */ /* 0x000fe20000004100 */
[----:B------:R-:W-:Y:S01]  /*6080*/  F2FP.SATFINITE.E5M2.F32.PACK_AB_MERGE_C R158, R15, R14, RZ ;  /* 0x0000000e0f9e723e */ /* 0x000fe200048060ff */
[C---:B------:R-:W-:Y:S01]  /*6090*/  FMUL R18, R78.reuse, R18 ;  /* 0x000000124e127220 */ /* 0x040fe20000400000 */
[----:B------:R-:W-:Y:S01]  /*60a0*/  F2FP.F16.E5M2.UNPACK_B R104, R97.H1 ;  /* 0x00000061ff68723e */ /* 0x000fe200030004ff */
[--C-:B------:R-:W-:Y:S01]  /*60b0*/  HADD2.F32 R97, -RZ, R101.reuse.H0_H0 ;  /* 0x20000065ff617230 */ /* 0x100fe20000004100 */
[----:B------:R-:W-:Y:S01]  /*60c0*/  F2FP.SATFINITE.E5M2.F32.PACK_AB_MERGE_C R158, R13, R12, R158 ;  /* 0x0000000c0d9e723e */ /* 0x000fe2000480609e */
[C---:B------:R-:W-:Y:S01]  /*60d0*/  FFMA R18, R81.reuse, R95, R18 ;  /* 0x0000005f51127223 */ /* 0x040fe20000000012 */
[----:B------:R-:W-:Y:S01]  /*60e0*/  F2FP.F16.E5M2.UNPACK_B R110, R99 ;  /* 0x00000063ff6e723e */ /* 0x000fe200020004ff */
[C---:B------:R-:W-:Y:S01]  /*60f0*/  FMUL R19, R78.reuse, R19 ;  /* 0x000000134e137220 */ /* 0x040fe20000400000 */
[----:B------:R-:W-:Y:S01]  /*6100*/  F2FP.F16.E5M2.UNPACK_B R112, R99.H1 ;  /* 0x00000063ff70723e */ /* 0x000fe200030004ff */
[----:B------:R-:W-:Y:S01]  /*6110*/  HADD2.F32 R99, -RZ, R101.H1_H1 ;  /* 0x30000065ff637230 */ /* 0x000fe20000004100 */
[-C--:B------:R-:W-:Y:S01]  /*6120*/  F2FP.F16.E5M2.UNPACK_B R106, R98.reuse ;  /* 0x00000062ff6a723e */ /* 0x080fe200020004ff */
[----:B------:R-:W-:Y:S01]  /*6130*/  HADD2.F32 R101, -RZ, R102.H0_H0 ;  /* 0x20000066ff657230 */ /* 0x000fe20000004100 */
[----:B------:R-:W-:Y:S01]  /*6140*/  F2FP.F16.E5M2.UNPACK_B R108, R98.H1 ;  /* 0x00000062ff6c723e */ /* 0x000fe200030004ff */
[----:B------:R-:W-:Y:S02]  /*6150*/  HADD2.F32 R98, -RZ, R100.H0_H0 ;  /* 0x20000064ff627230 */ /* 0x000fe40000004100 */
[C---:B------:R-:W-:Y:S01]  /*6160*/  FFMA R19, R81.reuse, R96, R19 ;  /* 0x0000006051137223 */ /* 0x040fe20000000013 */
[C---:B------:R-:W-:Y:S01]  /*6170*/  FFMA R0, R81.reuse, R97, R0 ;  /* 0x0000006151007223 */ /* 0x040fe20000000000 */
[----:B------:R-:W-:Y:S01]  /*6180*/  FFMA R2, R81, R99, R2 ;  /* 0x0000006351027223 */ /* 0x000fe20000000002 */
[----:B------:R-:W-:Y:S02]  /*6190*/  HADD2.F32 R102, -RZ, R102.H1_H1 ;  /* 0x30000066ff667230 */ /* 0x000fe40000004100 */
[C---:B------:R-:W-:Y:S01]  /*61a0*/  FMUL R3, R78.reuse, R22 ;  /* 0x000000164e037220 */ /* 0x040fe20000400000 */
[----:B------:R-:W-:Y:S01]  /*61b0*/  HADD2.F32 R100, -RZ, R100.H1_H1 ;  /* 0x30000064ff647230 */ /* 0x000fe20000004100 */
[----:B------:R-:W-:Y:S01]  /*61c0*/  F2FP.SATFINITE.E5M2.F32.PACK_AB_MERGE_C R159, R19, R18, RZ ;  /* 0x00000012139f723e */ /* 0x000fe200048060ff */
[--C-:B------:R-:W-:Y:S02]  /*61d0*/  HADD2.F32 R105, -RZ, R106.reuse.H0_H0 ;  /* 0x2000006aff697230 */ /* 0x100fe40000004100 */
[----:B------:R-:W-:Y:S01]  /*61e0*/  FFMA R3, R81, R98, R3 ;  /* 0x0000006251037223 */ /* 0x000fe20000000003 */
[----:B------:R-:W-:Y:S01]  /*61f0*/  HADD2.F32 R106, -RZ, R106.H1_H1 ;  /* 0x3000006aff6a7230 */ /* 0x000fe20000004100 */
[----:B------:R-:W-:Y:S01]  /*6200*/  F2FP.SATFINITE.E5M2.F32.PACK_AB_MERGE_C R159, R17, R16, R159 ;  /* 0x00000010119f723e */ /* 0x000fe2000480609f */
[----:B------:R-:W-:Y:S02]  /*6210*/  HADD2.F32 R109, -RZ, R110.H0_H0 ;  /* 0x2000006eff6d7230 */ /* 0x000fe40000004100 */
[C---:B------:R-:W-:Y:S01]  /*6220*/  FMUL R23, R78.reuse, R23 ;  /* 0x000000174e177220 */ /* 0x040fe20000400000 */
[--C-:B------:R-:W-:Y:S02]  /*6230*/  HADD2.F32 R103, -RZ, R104.reuse.H0_H0 ;  /* 0x20000068ff677230 */ /* 0x100fe40000004100 */
[C---:B------:R-:W-:Y:S01]  /*6240*/  FMUL R22, R78.reuse, R26 ;  /* 0x0000001a4e167220 */ /* 0x040fe20000400000 */
[----:B------:R-:W-:Y:S01]  /*6250*/  HADD2.F32 R104, -RZ, R104.H1_H1 ;  /* 0x30000068ff687230 */ /* 0x000fe20000004100 */
[----:B------:R1:W-:Y:S01]  /*6260*/  STS.128 [R168+UR43+0x2200], R156 ;  /* 0x0022009ca8007988 */ /* 0x0003e20008000c2b */
[C---:B------:R-:W-:Y:S01]  /*6270*/  FFMA R23, R81.reuse, R100, R23 ;  /* 0x0000006451177223 */ /* 0x040fe20000000017 */
[C---:B------:R-:W-:Y:S01]  /*6280*/  FFMA R20, R81.reuse, R101, R20 ;  /* 0x0000006551147223 */ /* 0x040fe20000000014 */
[C---:B------:R-:W-:Y:S01]  /*6290*/  FFMA R21, R81.reuse, R102, R21 ;  /* 0x0000006651157223 */ /* 0x040fe20000000015 */
[----:B------:R-:W-:Y:S01]  /*62a0*/  FFMA R22, R81, R103, R22 ;  /* 0x0000006751167223 */ /* 0x000fe20000000016 */
[----:B------:R-:W-:Y:S01]  /*62b0*/  HADD2.F32 R110, -RZ, R110.H1_H1 ;  /* 0x3000006eff6e7230 */ /* 0x000fe20000004100 */
[----:B------:R-:W-:Y:S01]  /*62c0*/  F2FP.SATFINITE.E5M2.F32.PACK_AB_MERGE_C R161, R23, R3, RZ ;  /* 0x0000000317a1723e */ /* 0x000fe200048060ff */
[C---:B------:R-:W-:Y:S01]  /*62d0*/  FMUL R27, R78.reuse, R27 ;  /* 0x0000001b4e1b7220 */ /* 0x040fe20000400000 */
[--C-:B------:R-:W-:Y:S02]  /*62e0*/  HADD2.F32 R107, -RZ, R108.reuse.H0_H0 ;  /* 0x2000006cff6b7230 */ /* 0x100fe40000004100 */
[----:B------:R-:W-:Y:S01]  /*62f0*/  FMUL R26, R78, R30 ;  /* 0x0000001e4e1a7220 */ /* 0x000fe20000400000 */
[----:B------:R-:W-:Y:S01]  /*6300*/  HADD2.F32 R108, -RZ, R108.H1_H1 ;  /* 0x3000006cff6c7230 */ /* 0x000fe20000004100 */
[----:B------:R-:W-:Y:S01]  /*6310*/  F2FP.SATFINITE.E5M2.F32.PACK_AB_MERGE_C R160, R2, R0, R161 ;  /* 0x0000000002a0723e */ /* 0x000fe200048060a1 */
[C---:B------:R-:W-:Y:S01]  /*6320*/  FFMA R27, R81.reuse, R104, R27 ;  /* 0x00000068511b7223 */ /* 0x040fe2000000001b */
[C---:B------:R-:W-:Y:S01]  /*6330*/  FFMA R24, R81.reuse, R105, R24 ;  /* 0x0000006951187223 */ /* 0x040fe20000000018 */
[C---:B------:R-:W-:Y:S01]  /*6340*/  FFMA R25, R81.reuse, R106, R25 ;  /* 0x0000006a51197223 */ /* 0x040fe20000000019 */
[----:B------:R-:W-:Y:S01]  /*6350*/  FFMA R26, R81, R107, R26 ;  /* 0x0000006b511a7223 */ /* 0x000fe2000000001a */
[C---:B------:R-:W-:Y:S01]  /*6360*/  FMUL R31, R78.reuse, R31 ;  /* 0x0000001f4e1f7220 */ /* 0x040fe20000400000 */
[--C-:B------:R-:W-:Y:S01]  /*6370*/  HADD2.F32 R111, -RZ, R112.reuse.H0_H0 ;  /* 0x20000070ff6f7230 */ /* 0x100fe20000004100 */
[----:B------:R-:W-:Y:S01]  /*6380*/  F2FP.SATFINITE.E5M2.F32.PACK_AB_MERGE_C R162, R27, R22, RZ ;  /* 0x000000161ba2723e */ /* 0x000fe200048060ff */
[----:B------:R-:W-:Y:S02]  /*6390*/  HADD2.F32 R112, -RZ, R112.H1_H1 ;  /* 0x30000070ff707230 */ /* 0x000fe40000004100 */
[C---:B------:R-:W-:Y:S01]  /*63a0*/  FFMA R31, R81.reuse, R108, R31 ;  /* 0x0000006c511f7223 */ /* 0x040fe2000000001f */
[----:B------:R-:W-:Y:S01]  /*63b0*/  FFMA R28, R81, R109, R28 ;  /* 0x0000006d511c7223 */ /* 0x000fe2000000001c */
[----:B------:R-:W-:Y:S01]  /*63c0*/  F2FP.SATFINITE.E5M2.F32.PACK_AB_MERGE_C R161, R21, R20, R162 ;  /* 0x0000001415a1723e */ /* 0x000fe200048060a2 */
[----:B------:R-:W-:Y:S01]  /*63d0*/  FFMA R29, R81, R110, R29 ;  /* 0x0000006e511d7223 */ /* 0x000fe2000000001d */
[C---:B------:R-:W-:Y:S01]  /*63e0*/  FMUL R30, R78.reuse, R34 ;  /* 0x000000224e1e7220 */ /* 0x040fe20000400000 */
[----:B------:R-:W-:Y:S01]  /*63f0*/  F2FP.SATFINITE.E5M2.F32.PACK_AB_MERGE_C R163, R31, R26, RZ ;  /* 0x0000001a1fa3723e */ /* 0x000fe200048060ff */
[C---:B------:R-:W-:Y:S01]  /*6400*/  FMUL R35, R78.reuse, R35 ;  /* 0x000000234e237220 */ /* 0x040fe20000400000 */
[--C-:B------:R-:W-:Y:S02]  /*6410*/  HADD2.F32 R115, -RZ, R116.reuse.H0_H0 ;  /* 0x20000074ff737230 */ /* 0x100fe40000004100 */
[----:B------:R-:W-:Y:S01]  /*6420*/  FFMA R30, R81, R111, R30 ;  /* 0x0000006f511e7223 */ /* 0x000fe2000000001e */
[----:B------:R-:W-:Y:S01]  /*6430*/  F2FP.SATFINITE.E5M2.F32.PACK_AB_MERGE_C R162, R25, R24, R163 ;  /* 0x0000001819a2723e */ /* 0x000fe200048060a3 */
[C---:B------:R-:W-:Y:S01]  /*6440*/  FFMA R35, R81.reuse, R112, R35 ;  /* 0x0000007051237223 */ /* 0x040fe20000000023 */
[C---:B------:R-:W-:Y:S01]  /*6450*/  FFMA R32, R81.reuse, R113, R32 ;  /* 0x0000007151207223 */ /* 0x040fe20000000020 */
[----:B------:R-:W-:Y:S01]  /*6460*/  FFMA R33, R81, R114, R33 ;  /* 0x0000007251217223 */ /* 0x000fe20000000021 */
[----:B------:R-:W-:Y:S02]  /*6470*/  HADD2.F32 R116, -RZ, R116.H1_H1 ;  /* 0x30000074ff747230 */ /* 0x000fe40000004100 */
        /* <DEDUP_REMOVED lines=9> */
[----:B------:R-:W-:Y:S01]  /*6510*/  HADD2.F32 R120, -RZ, R120.H1_H1 ;  /* 0x30000078ff787230 */ /* 0x000fe20000004100 */
[----:B------:R1:W-:Y:S01]  /*6520*/  STS.128 [R178+0x2010], R160 ;  /* 0x002010a0b2007388 */ /* 0x0003e20000000c00 */
[----:B------:R-:W-:Y:S01]  /*6530*/  F2FP.SATFINITE.E5M2.F32.PACK_AB_MERGE_C R184, R39, R34, RZ ;  /* 0x0000002227b8723e */ /* 0x000fe200048060ff */
[C---:B------:R-:W-:Y:S01]  /*6540*/  FMUL R38, R78.reuse, R42 ;  /* 0x0000002a4e267220 */ /* 0x040fe20000400000 */
[C---:B------:R-:W-:Y:S01]  /*6550*/  FMUL R43, R78.reuse, R43 ;  /* 0x0000002b4e2b7220 */ /* 0x040fe20000400000 */
[--C-:B------:R-:W-:Y:S01]  /*6560*/  HADD2.F32 R123, -RZ, R124.reuse.H0_H0 ;  /* 0x2000007cff7b7230 */ /* 0x100fe20000004100 */
[----:B------:R-:W-:Y:S01]  /*6570*/  F2FP.SATFINITE.E5M2.F32.PACK_AB_MERGE_C R184, R33, R32, R184 ;  /* 0x0000002021b8723e */ /* 0x000fe200048060b8 */
[C---:B------:R-:W-:Y:S01]  /*6580*/  FFMA R38, R81.reuse, R119, R38 ;  /* 0x0000007751267223 */ /* 0x040fe20000000026 */
        /* <DEDUP_REMOVED lines=12> */
[C---:B------:R-:W-:Y:S01]  /*6650*/  FFMA R45, R81.reuse, R126, R45 ;  /* 0x0000007e512d7223 */ /* 0x040fe2000000002d */
[----:B------:R-:W-:Y:S02]  /*6660*/  HADD2.F32 R128, -RZ, R128.H1_H1 ;  /* 0x30000080ff807230 */ /* 0x000fe40000004100 */
[C---:B------:R-:W-:Y:S01]  /*6670*/  FMUL R46, R78.reuse, R50 ;  /* 0x000000324e2e7220 */ /* 0x040fe20000400000 */
[C---:B------:R-:W-:Y:S01]  /*6680*/  FMUL R51, R78.reuse, R51 ;  /* 0x000000334e337220 */ /* 0x040fe20000400000 */
[--C-:B------:R-:W-:Y:S02]  /*6690*/  HADD2.F32 R131, -RZ, R132.reuse.H0_H0 ;  /* 0x20000084ff837230 */ /* 0x100fe40000004100 */
[C---:B------:R-:W-:Y:S01]  /*66a0*/  FMUL R50, R78.reuse, R54 ;  /* 0x000000364e327220 */ /* 0x040fe20000400000 */
[C---:B------:R-:W-:Y:S01]  /*66b0*/  FFMA R46, R81.reuse, R127, R46 ;  /* 0x0000007f512e7223 */ /* 0x040fe2000000002e */
[----:B------:R-:W-:Y:S02]  /*66c0*/  HADD2.F32 R132, -RZ, R132.H1_H1 ;  /* 0x30000084ff847230 */ /* 0x000fe40000004100 */
[C---:B------:R-:W-:Y:S01]  /*66d0*/  FFMA R51, R81.reuse, R128, R51 ;  /* 0x0000008051337223 */ /* 0x040fe20000000033 */
[C---:B------:R-:W-:Y:S01]  /*66e0*/  FMUL R55, R78.reuse, R55 ;  /* 0x000000374e377220 */ /* 0x040fe20000400000 */
[C---:B------:R-:W-:Y:S01]  /*66f0*/  FFMA R48, R81.reuse, R129, R48 ;  /* 0x0000008151307223 */ /* 0x040fe20000000030 */
[C---:B------:R-:W-:Y:S01]  /*6700*/  FFMA R49, R81.reuse, R130, R49 ;  /* 0x0000008251317223 */ /* 0x040fe20000000031 */
[--C-:B------:R-:W-:Y:S02]  /*6710*/  HADD2.F32 R135, -RZ, R136.reuse.H0_H0 ;  /* 0x20000088ff877230 */ /* 0x100fe40000004100 */
[C---:B------:R-:W-:Y:S01]  /*6720*/  FFMA R50, R81.reuse, R131, R50 ;  /* 0x0000008351327223 */ /* 0x040fe20000000032 */
[----:B------:R-:W-:Y:S02]  /*6730*/  HADD2.F32 R136, -RZ, R136.H1_H1 ;  /* 0x30000088ff887230 */ /* 0x000fe40000004100 */
[C---:B------:R-:W-:Y:S01]  /*6740*/  FMUL R54, R78.reuse, R58 ;  /* 0x0000003a4e367220 */ /* 0x040fe20000400000 */
        /* <DEDUP_REMOVED lines=16> */
[----:B------:R-:W-:Y:S01]  /*6850*/  FFMA R63, R81, R140, R63 ;  /* 0x0000008c513f7223 */ /* 0x000fe2000000003f */
[----:B------:R-:W-:Y:S01]  /*6860*/  FMUL R67, R78, R67 ;  /* 0x000000434e437220 */ /* 0x000fe20000400000 */
[----:B------:R-:W-:Y:S01]  /*6870*/  F2FP.SATFINITE.E5M2.F32.PACK_AB_MERGE_C R186, R47, R42, RZ ;  /* 0x0000002a2fba723e */ /* 0x000fe200048060ff */
[----:B------:R-:W-:Y:S01]  /*6880*/  FFMA R60, R81, R83, R60 ;  /* 0x00000053513c7223 */ /* 0x000fe2000000003c */
[----:B------:R-:W-:Y:S01]  /*6890*/  F2FP.SATFINITE.E5M2.F32.PACK_AB_MERGE_C R187, R51, R46, RZ ;  /* 0x0000002e33bb723e */ /* 0x000fe200048060ff */
[C---:B------:R-:W-:Y:S01]  /*68a0*/  FFMA R61, R81.reuse, R80, R61 ;  /* 0x00000050513d7223 */ /* 0x040fe2000000003d */
[C---:B------:R-:W-:Y:S01]  /*68b0*/  FFMA R62, R81.reuse, R85, R62 ;  /* 0x00000055513e7223 */ /* 0x040fe2000000003e */
[----:B------:R-:W-:Y:S01]  /*68c0*/  FFMA R67, R81, R82, R67 ;  /* 0x0000005251437223 */ /* 0x000fe20000000043 */
[----:B------:R-:W-:Y:S02]  /*68d0*/  F2FP.SATFINITE.E5M2.F32.PACK_AB_MERGE_C R186, R41, R40, R186 ;  /* 0x0000002829ba723e */ /* 0x000fe400048060ba */
[----:B------:R-:W-:Y:S02]  /*68e0*/  F2FP.SATFINITE.E5M2.F32.PACK_AB_MERGE_C R187, R45, R44, R187 ;  /* 0x0000002c2dbb723e */ /* 0x000fe400048060bb */
[----:B------:R-:W-:Y:S02]  /*68f0*/  F2FP.SATFINITE.E5M2.F32.PACK_AB_MERGE_C R188, R55, R50, RZ ;  /* 0x0000003237bc723e */ /* 0x000fe400048060ff */
[----:B------:R-:W-:Y:S01]  /*6900*/  F2FP.SATFINITE.E5M2.F32.PACK_AB_MERGE_C R189, R59, R54, RZ ;  /* 0x000000363bbd723e */ /* 0x000fe200048060ff */
[----:B------:R1:W-:Y:S01]  /*6910*/  STS.128 [R177+0x2020], R184 ;  /* 0x002020b8b1007388 */ /* 0x0003e20000000c00 */
[----:B------:R-:W-:Y:S02]  /*6920*/  F2FP.SATFINITE.E5M2.F32.PACK_AB_MERGE_C R190, R63, R58, RZ ;  /* 0x0000003a3fbe723e */ /* 0x000fe400048060ff */
[----:B------:R-:W-:Y:S02]  /*6930*/  F2FP.SATFINITE.E5M2.F32.PACK_AB_MERGE_C R182, R67, R62, RZ ;  /* 0x0000003e43b6723e */ /* 0x000fe400048060ff */
[----:B------:R-:W-:Y:S02]  /*6940*/  F2FP.SATFINITE.E5M2.F32.PACK_AB_MERGE_C R188, R49, R48, R188 ;  /* 0x0000003031bc723e */ /* 0x000fe400048060bc */
[----:B------:R-:W-:Y:S02]  /*6950*/  F2FP.SATFINITE.E5M2.F32.PACK_AB_MERGE_C R189, R53, R52, R189 ;  /* 0x0000003435bd723e */ /* 0x000fe400048060bd */
[----:B------:R-:W-:Y:S02]  /*6960*/  F2FP.SATFINITE.E5M2.F32.PACK_AB_MERGE_C R190, R57, R56, R190 ;  /* 0x0000003839be723e */ /* 0x000fe400048060be */
[----:B------:R-:W-:Y:S02]  /*6970*/  F2FP.SATFINITE.E5M2.F32.PACK_AB_MERGE_C R191, R61, R60, R182 ;  /* 0x0000003c3dbf723e */ /* 0x000fe400048060b6 */
[----:B------:R-:W-:Y:S03]  /*6980*/  IADD3 R76, PT, PT, R76, 0x1, RZ ;  /* 0x000000014c4c7810 */ /* 0x000fe60007ffe0ff */
[----:B------:R1:W-:Y:S01]  /*6990*/  STS.128 [R176+0x2030], R188 ;  /* 0x002030bcb0007388 */ /* 0x0003e20000000c00 */
[----:B------:R-:W-:Y:S01]  /*69a0*/  @!PT LDS RZ, [RZ] ;  /* 0x00000000fffff984 */ /* 0x000fe20000000800 */
[----:B------:R-:W-:Y:S01]  /*69b0*/  @!PT LDS RZ, [RZ] ;  /* 0x00000000fffff984 */ /* 0x000fe20000000800 */
[----:B------:R-:W-:Y:S01]  /*69c0*/  @!PT LDS RZ, [RZ] ;  /* 0x00000000fffff984 */ /* 0x000fe20000000800 */
[----:B------:R-:W-:Y:S01]  /*69d0*/  @!PT LDS RZ, [RZ] ;  /* 0x00000000fffff984 */ /* 0x000fe20000000800 */
[----:B------:R3:W-:Y:S07]  /*69e0*/  MEMBAR.ALL.CTA ;  /* 0x0000000000007992 */ /* 0x0007ee0000008000 */
[----:B---3--:R-:W3:Y:S02]  /*69f0*/  FENCE.VIEW.ASYNC.S ;  /* 0x00000000000073c6 */ /* 0x008ee40000000000 */
[----:B---3--:R-:W-:Y:S06]  /*6a00*/  BAR.SYNC.DEFER_BLOCKING 0x1, 0x80 ;  /* 0x0042000000007b1d */ /* 0x008fec0000010000 */
[----:B------:R-:W-:Y:S05]  /*6a10*/  @P0 BRA `(.L_x_97) ;  /* 0x0000000000340947 */ /* 0x000fea0003800000 */
[----:B------:R-:W-:Y:S01]  /*6a20*/  UIADD3 UR12, UPT, UPT, UR43, 0x2200, URZ ;  /* 0x000022002b0c7890 */ /* 0x000fe2000fffe0ff */
[----:B------:R-:W-:Y:S01]  /*6a30*/  R2UR UR9, R155 ;  /* 0x000000009b0972ca */ /* 0x000fe200000e0000 */
[----:B------:R-:W-:Y:S01]  /*6a40*/  UIADD3 UR10, UP0, UPT, UR46, 0x680, URZ ;  /* 0x000006802e0a7890 */ /* 0x000fe2000ff1e0ff */
[----:B------:R-:W-:Y:S01]  /*6a50*/  R2UR UR8, R165 ;  /* 0x00000000a50872ca */ /* 0x000fe200000e0000 */
[----:B------:R-:W-:Y:S02]  /*6a60*/  UMOV UR7, UR36 ;  /* 0x0000002400077c82 */ /* 0x000fe40008000000 */
[----:B------:R-:W-:Y:S01]  /*6a70*/  IMAD.U32 R179, RZ, RZ, UR12 ;  /* 0x0000000cffb37e24 */ /* 0x000fe2000f8e00ff */
[----:B------:R-:W-:Y:S04]  /*6a80*/  UIADD3.X UR11, UPT, UPT, URZ, UR47, URZ, UP0, !UPT ;  /* 0x0000002fff0b7290 */ /* 0x000fe800087fe4ff */
[----:B------:R-:W-:Y:S03]  /*6a90*/  R2UR UR4, R179 ;  /* 0x00000000b30472ca */ /* 0x000fe600000e0000 */
[----:B------:R-:W-:Y:S02]  /*6aa0*/  USHF.L.U32 UR5, UR9, 0x6, URZ ;  /* 0x0000000609057899 */ /* 0x000fe400080006ff */
[----:B------:R-:W-:Y:S09]  /*6ab0*/  USHF.L.U32 UR6, UR8, 0x7, URZ ;  /* 0x0000000708067899 */ /* 0x000ff200080006ff */
[----:B------:R3:W-:Y:S01]  /*6ac0*/  UTMASTG.3D [UR4], [UR10] ;  /* 0x000000040a0073b5 */ /* 0x0007e20008010000 */
[----:B------:R0:W-:Y:S01]  /*6ad0*/  UTMACMDFLUSH ;  /* 0x00000000000079b7 */ /* 0x0001e20000000000 */
[----:B---3--:R-:W-:Y:S04]  /*6ae0*/  DEPBAR.LE SB0, 0x0 ;  /* 0x000080000000791a */ /* 0x008fe80000000000 */
.L_x_97:
[----:B------:R-:W-:Y:S05]  /*6af0*/  BSYNC.RECONVERGENT B0 ;  /* 0x0000000000007941 */ /* 0x000fea0003800200 */
.L_x_96:
[----:B------:R-:W-:Y:S01]  /*6b00*/  BAR.SYNC.DEFER_BLOCKING 0x1, 0x80 ;  /* 0x0042000000007b1d */ /* 0x000fe20000010000 */
[----:B------:R-:W-:Y:S01]  /*6b10*/  ISETP.NE.AND P2, PT, R180, RZ, PT ;  /* 0x000000ffb400720c */ /* 0x000fe20003f45270 */
[----:B------:R-:W-:Y:S01]  /*6b20*/  IMAD.IADD R155, R75, 0x1, R143 ;  /* 0x000000014b9b7824 */ /* 0x000fe200078e028f */
[----:B------:R-:W-:Y:S01]  /*6b30*/  ISETP.NE.AND P0, PT, R181, 0x2, PT ;  /* 0x00000002b500780c */ /* 0x000fe20003f05270 */
[----:B------:R-:W-:Y:S01]  /*6b40*/  IMAD.IADD R165, R77, 0x1, R154 ;  /* 0x000000014da57824 */ /* 0x000fe200078e029a */
[----:B------:R-:W-:Y:S02]  /*6b50*/  ISETP.NE.AND P1, PT, R76, 0x4, PT ;  /* 0x000000044c00780c */ /* 0x000fe40003f25270 */
[----:B------:R-:W-:Y:S02]  /*6b60*/  SEL R3, RZ, 0x1, P0 ;  /* 0x00000001ff037807 */ /* 0x000fe40000000000 */
[----:B------:R-:W-:Y:S02]  /*6b70*/  SEL R0, RZ, 0x1, P1 ;  /* 0x00000001ff007807 */ /* 0x000fe40000800000 */
[----:B------:R-:W-:Y:S02]  /*6b80*/  LOP3.LUT R174, R174, R3, RZ, 0x3c, !PT ;  /* 0x00000003aeae7212 */ /* 0x000fe400078e3cff */
[----:B------:R-:W-:Y:S02]  /*6b90*/  LOP3.LUT R175, R175, R0, RZ, 0x3c, !PT ;  /* 0x00000000afaf7212 */ /* 0x000fe400078e3cff */
[----:B------:R-:W-:Y:S02]  /*6ba0*/  @P2 R2UR UR36, R171 ;  /* 0x00000000ab2422ca */ /* 0x000fe400000e0000 */
[----:B------:R-:W-:Y:S02]  /*6bb0*/  SEL R181, R181, RZ, P0 ;  /* 0x000000ffb5b57207 */ /* 0x000fe40000000000 */
[----:B------:R-:W-:Y:S01]  /*6bc0*/  SEL R76, R76, RZ, P1 ;  /* 0x000000ff4c4c7207 */ /* 0x000fe20000800000 */
[----:B------:R-:W-:Y:S10]  /*6bd0*/  @P2 BRA `(.L_x_98) ;  /* 0xffffffdc00702947 */ /* 0x000ff4000383ffff */
[----:B------:R-:W-:Y:S05]  /*6be0*/  EXIT ;  /* 0x000000000000794d */ /* 0x000fea0003800000 */
.L_x_19:
[----:B--2---:R2:W1:Y:S02]  /*6bf0*/  SYNCS.PHASECHK.TRANS64.TRYWAIT P0, [R3+URZ+0x110], R2 ;  /* 0x00011002030075a7 */ /* 0x00446400080011ff */
[----:B-1----:R-:W-:Y:S05]  /*6c00*/  @!P0 NANOSLEEP.SYNCS 0x989680 ;  /* 0x009896800000895d */ /* 0x002fea0003900000 */
[----:B------:R-:W1:Y:S02]  /*6c10*/  @!P0 SYNCS.PHASECHK.TRANS64 P0, [R3+URZ+0x110], R2 ;  /* 0x00011002030085a7 */ /* 0x000e6400080010ff */
[----:B-1----:R-:W-:Y:S05]  /*6c20*/  @!P0 BRA `(.L_x_19) ;  /* 0xfffffffc00f08947 */ /* 0x002fea000383ffff */
[----:B------:R-:W-:Y:S05]  /*6c30*/  BRA `(.L_x_99) ;  /* 0xffffffa800707947 */ /* 0x000fea000383ffff */
.L_x_22:
[----:B-1----:R-:W-:-:S07]  /*6c40*/  MOV R2, UR33 ;  /* 0x0000002100027c02 */ /* 0x002fce0008000f00 */
.L_x_100:
[----:B-1----:R1:W2:Y:S02]  /*6c50*/  SYNCS.PHASECHK.TRANS64.TRYWAIT P0, [R2+URZ+0x40], R5 ;  /* 0x00004005020075a7 */ /* 0x0022a400080011ff */
[----:B--2---:R-:W-:Y:S05]  /*6c60*/  @!P0 NANOSLEEP.SYNCS 0x989680 ;  /* 0x009896800000895d */ /* 0x004fea0003900000 */
[----:B------:R-:W2:Y:S02]  /*6c70*/  @!P0 SYNCS.PHASECHK.TRANS64 P0, [R2+URZ+0x40], R5 ;  /* 0x00004005020085a7 */ /* 0x000ea400080010ff */
[----:B--2---:R-:W-:Y:S05]  /*6c80*/  @!P0 BRA `(.L_x_100) ;  /* 0xfffffffc00f08947 */ /* 0x004fea000383ffff */
[----:B------:R-:W-:Y:S05]  /*6c90*/  BRA `(.L_x_21) ;  /* 0xffffffa800c07947 */ /* 0x000fea000383ffff */
.L_x_28:
[----:B-1----:R-:W-:-:S07]  /*6ca0*/  MOV R2, UR17 ;  /* 0x0000001100027c02 */ /* 0x002fce0008000f00 */
.L_x_101:
[----:B-1----:R1:W2:Y:S02]  /*6cb0*/  SYNCS.PHASECHK.TRANS64.TRYWAIT P0, [R2+URZ+0x40], R5 ;  /* 0x00004005020075a7 */ /* 0x0022a400080011ff */
[----:B--2---:R-:W-:Y:S05]  /*6cc0*/  @!P0 NANOSLEEP.SYNCS 0x989680 ;  /* 0x009896800000895d */ /* 0x004fea0003900000 */
[----:B------:R-:W2:Y:S02]  /*6cd0*/  @!P0 SYNCS.PHASECHK.TRANS64 P0, [R2+URZ+0x40], R5 ;  /* 0x00004005020085a7 */ /* 0x000ea400080010ff */
[----:B--2---:R-:W-:Y:S05]  /*6ce0*/  @!P0 BRA `(.L_x_101) ;  /* 0xfffffffc00f08947 */ /* 0x004fea000383ffff */
[----:B------:R-:W-:Y:S05]  /*6cf0*/  BRA `(.L_x_27) ;  /* 0xffffffac00687947 */ /* 0x000fea000383ffff */
.L_x_32:
[----:B-1----:R1:W2:Y:S02]  /*6d00*/  SYNCS.PHASECHK.TRANS64.TRYWAIT P0, [R2+URZ+0xa0], R3 ;  /* 0x0000a003020075a7 */ /* 0x0022a400080011ff */
[----:B--2---:R-:W-:Y:S05]  /*6d10*/  @!P0 NANOSLEEP.SYNCS 0x989680 ;  /* 0x009896800000895d */ /* 0x004fea0003900000 */
[----:B------:R-:W2:Y:S02]  /*6d20*/  @!P0 SYNCS.PHASECHK.TRANS64 P0, [R2+URZ+0xa0], R3 ;  /* 0x0000a003020085a7 */ /* 0x000ea400080010ff */
[----:B--2---:R-:W-:Y:S05]  /*6d30*/  @!P0 BRA `(.L_x_32) ;  /* 0xfffffffc00f08947 */ /* 0x004fea000383ffff */
[----:B------:R-:W-:Y:S05]  /*6d40*/  BRA `(.L_x_102) ;  /* 0xffffffac00f87947 */ /* 0x000fea000383ffff */
.L_x_36:
[----:B----4-:R-:W-:-:S07]  /*6d50*/  MOV R0, UR5 ;  /* 0x0000000500007c02 */ /* 0x010fce0008000f00 */
.L_x_103:
[----:B-1----:R1:W2:Y:S02]  /*6d60*/  SYNCS.PHASECHK.TRANS64.TRYWAIT P0, [R0+URZ], R3 ;  /* 0x00000003000075a7 */ /* 0x0022a400080011ff */
[----:B--2---:R-:W-:Y:S05]  /*6d70*/  @!P0 NANOSLEEP.SYNCS 0x989680 ;  /* 0x009896800000895d */ /* 0x004fea0003900000 */
[----:B------:R-:W2:Y:S02]  /*6d80*/  @!P0 SYNCS.PHASECHK.TRANS64 P0, [R0+URZ], R3 ;  /* 0x00000003000085a7 */ /* 0x000ea400080010ff */
[----:B--2---:R-:W-:Y:S05]  /*6d90*/  @!P0 BRA `(.L_x_103) ;  /* 0xfffffffc00f08947 */ /* 0x004fea000383ffff */
[----:B------:R-:W-:Y:S05]  /*6da0*/  BRA `(.L_x_104) ;  /* 0xffffffb400687947 */ /* 0x000fea000383ffff */
.L_x_37:
[----:B----4-:R-:W-:-:S07]  /*6db0*/  MOV R0, UR5 ;  /* 0x0000000500007c02 */ /* 0x010fce0008000f00 */
.L_x_105:
[----:B-1----:R1:W2:Y:S02]  /*6dc0*/  SYNCS.PHASECHK.TRANS64.TRYWAIT P0, [R0+URZ], R3 ;  /* 0x00000003000075a7 */ /* 0x0022a400080011ff */
[----:B--2---:R-:W-:Y:S05]  /*6dd0*/  @!P0 NANOSLEEP.SYNCS 0x989680 ;  /* 0x009896800000895d */ /* 0x004fea0003900000 */
[----:B------:R-:W2:Y:S02]  /*6de0*/  @!P0 SYNCS.PHASECHK.TRANS64 P0, [R0+URZ], R3 ;  /* 0x00000003000085a7 */ /* 0x000ea400080010ff */
[----:B--2---:R-:W-:Y:S05]  /*6df0*/  @!P0 BRA `(.L_x_105) ;  /* 0xfffffffc00f08947 */ /* 0x004fea000383ffff */
[----:B------:R-:W-:Y:S05]  /*6e00*/  BRA `(.L_x_106) ;  /* 0xffffffb400747947 */ /* 0x000fea000383ffff */
.L_x_38:
[----:B----4-:R-:W-:-:S07]  /*6e10*/  MOV R0, UR5 ;  /* 0x0000000500007c02 */ /* 0x010fce0008000f00 */
.L_x_107:
[----:B-1----:R1:W2:Y:S02]  /*6e20*/  SYNCS.PHASECHK.TRANS64.TRYWAIT P0, [R0+URZ], R3 ;  /* 0x00000003000075a7 */ /* 0x0022a400080011ff */
[----:B--2---:R-:W-:Y:S05]  /*6e30*/  @!P0 NANOSLEEP.SYNCS 0x989680 ;  /* 0x009896800000895d */ /* 0x004fea0003900000 */
[----:B------:R-:W2:Y:S02]  /*6e40*/  @!P0 SYNCS.PHASECHK.TRANS64 P0, [R0+URZ], R3 ;  /* 0x00000003000085a7 */ /* 0x000ea400080010ff */
[----:B--2---:R-:W-:Y:S05]  /*6e50*/  @!P0 BRA `(.L_x_107) ;  /* 0xfffffffc00f08947 */ /* 0x004fea000383ffff */
[----:B------:R-:W-:Y:S05]  /*6e60*/  BRA `(.L_x_108) ;  /* 0xffffffb400807947 */ /* 0x000fea000383ffff */
.L_x_39:
[----:B----4-:R-:W-:-:S07]  /*6e70*/  MOV R0, UR5 ;  /* 0x0000000500007c02 */ /* 0x010fce0008000f00 */
.L_x_109:
[----:B-1----:R1:W2:Y:S02]  /*6e80*/  SYNCS.PHASECHK.TRANS64.TRYWAIT P0, [R0+URZ], R3 ;  /* 0x00000003000075a7 */ /* 0x0022a400080011ff */
[----:B--2---:R-:W-:Y:S05]  /*6e90*/  @!P0 NANOSLEEP.SYNCS 0x989680 ;  /* 0x009896800000895d */ /* 0x004fea0003900000 */
[----:B------:R-:W2:Y:S02]  /*6ea0*/  @!P0 SYNCS.PHASECHK.TRANS64 P0, [R0+URZ], R3 ;  /* 0x00000003000085a7 */ /* 0x000ea400080010ff */
[----:B--2---:R-:W-:Y:S05]  /*6eb0*/  @!P0 BRA `(.L_x_109) ;  /* 0xfffffffc00f08947 */ /* 0x004fea000383ffff */
[----:B------:R-:W-:Y:S05]  /*6ec0*/  BRA `(.L_x_110) ;  /* 0xffffffb4008c7947 */ /* 0x000fea000383ffff */
.L_x_40:
[----:B----4-:R-:W-:-:S07]  /*6ed0*/  MOV R0, UR5 ;  /* 0x0000000500007c02 */ /* 0x010fce0008000f00 */
.L_x_111:
[----:B-1----:R1:W2:Y:S02]  /*6ee0*/  SYNCS.PHASECHK.TRANS64.TRYWAIT P0, [R0+URZ], R3 ;  /* 0x00000003000075a7 */ /* 0x0022a400080011ff */
[----:B--2---:R-:W-:Y:S05]  /*6ef0*/  @!P0 NANOSLEEP.SYNCS 0x989680 ;  /* 0x009896800000895d */ /* 0x004fea0003900000 */
[----:B------:R-:W2:Y:S02]  /*6f00*/  @!P0 SYNCS.PHASECHK.TRANS64 P0, [R0+URZ], R3 ;  /* 0x00000003000085a7 */ /* 0x000ea400080010ff */
[----:B--2---:R-:W-:Y:S05]  /*6f10*/  @!P0 BRA `(.L_x_111) ;  /* 0xfffffffc00f08947 */ /* 0x004fea000383ffff */
[----:B------:R-:W-:Y:S05]  /*6f20*/  BRA `(.L_x_112) ;  /* 0xffffffb400987947 */ /* 0x000fea000383ffff */
.L_x_41:
[----:B----4-:R-:W-:-:S07]  /*6f30*/  MOV R0, UR5 ;  /* 0x0000000500007c02 */ /* 0x010fce0008000f00 */
.L_x_113:
[----:B-1----:R1:W2:Y:S02]  /*6f40*/  SYNCS.PHASECHK.TRANS64.TRYWAIT P0, [R0+URZ], R3 ;  /* 0x00000003000075a7 */ /* 0x0022a400080011ff */
[----:B--2---:R-:W-:Y:S05]  /*6f50*/  @!P0 NANOSLEEP.SYNCS 0x989680 ;  /* 0x009896800000895d */ /* 0x004fea0003900000 */
[----:B------:R-:W2:Y:S02]  /*6f60*/  @!P0 SYNCS.PHASECHK.TRANS64 P0, [R0+URZ], R3 ;  /* 0x00000003000085a7 */ /* 0x000ea400080010ff */
[----:B--2---:R-:W-:Y:S05]  /*6f70*/  @!P0 BRA `(.L_x_113) ;  /* 0xfffffffc00f08947 */ /* 0x004fea000383ffff */
[----:B------:R-:W-:Y:S05]  /*6f80*/  BRA `(.L_x_114) ;  /* 0xffffffb400a47947 */ /* 0x000fea000383ffff */
.L_x_42:
[----:B----4-:R-:W-:-:S07]  /*6f90*/  MOV R0, UR5 ;  /* 0x0000000500007c02 */ /* 0x010fce0008000f00 */
.L_x_115:
[----:B-1----:R1:W2:Y:S02]  /*6fa0*/  SYNCS.PHASECHK.TRANS64.TRYWAIT P0, [R0+URZ], R3 ;  /* 0x00000003000075a7 */ /* 0x0022a400080011ff */
[----:B--2---:R-:W-:Y:S05]  /*6fb0*/  @!P0 NANOSLEEP.SYNCS 0x989680 ;  /* 0x009896800000895d */ /* 0x004fea0003900000 */
[----:B------:R-:W2:Y:S02]  /*6fc0*/  @!P0 SYNCS.PHASECHK.TRANS64 P0, [R0+URZ], R3 ;  /* 0x00000003000085a7 */ /* 0x000ea400080010ff */
[----:B--2---:R-:W-:Y:S05]  /*6fd0*/  @!P0 BRA `(.L_x_115) ;  /* 0xfffffffc00f08947 */ /* 0x004fea000383ffff */
[----:B------:R-:W-:Y:S05]  /*6fe0*/  BRA `(.L_x_116) ;  /* 0xffffffb400b07947 */ /* 0x000fea000383ffff */
.L_x_45:
[----:B-1----:R1:W2:Y:S02]  /*6ff0*/  SYNCS.PHASECHK.TRANS64.TRYWAIT P0, [R0+URZ+0x100], R5 ;  /* 0x00010005000075a7 */ /* 0x0022a400080011ff */
[----:B--2---:R-:W-:Y:S05]  /*7000*/  @!P0 NANOSLEEP.SYNCS 0x989680 ;  /* 0x009896800000895d */ /* 0x004fea0003900000 */
[----:B------:R-:W2:Y:S02]  /*7010*/  @!P0 SYNCS.PHASECHK.TRANS64 P0, [R0+URZ+0x100], R5 ;  /* 0x00010005000085a7 */ /* 0x000ea400080010ff */
[----:B--2---:R-:W-:Y:S05]  /*7020*/  @!P0 BRA `(.L_x_45) ;  /* 0xfffffffc00f08947 */ /* 0x004fea000383ffff */
[----:B------:R-:W-:Y:S05]  /*7030*/  BRA `(.L_x_117) ;  /* 0xffffffb8000c7947 */ /* 0x000fea000383ffff */
.L_x_46:
[----:B------:R-:W-:-:S07]  /*7040*/  MOV R0, UR5 ;  /* 0x0000000500007c02 */ /* 0x000fce0008000f00 */
.L_x_118:
[----:B-1----:R1:W2:Y:S02]  /*7050*/  SYNCS.PHASECHK.TRANS64.TRYWAIT P0, [R0+URZ+0xb0], R5 ;  /* 0x0000b005000075a7 */ /* 0x0022a400080011ff */
[----:B--2---:R-:W-:Y:S05]  /*7060*/  @!P0 NANOSLEEP.SYNCS 0x989680 ;  /* 0x009896800000895d */ /* 0x004fea0003900000 */
[----:B------:R-:W2:Y:S02]  /*7070*/  @!P0 SYNCS.PHASECHK.TRANS64 P0, [R0+URZ+0xb0], R5 ;  /* 0x0000b005000085a7 */ /* 0x000ea400080010ff */
[----:B--2---:R-:W-:Y:S05]  /*7080*/  @!P0 BRA `(.L_x_118) ;  /* 0xfffffffc00f08947 */ /* 0x004fea000383ffff */
[----:B------:R-:W-:Y:S05]  /*7090*/  BRA `(.L_x_119) ;  /* 0xffffffb8001c7947 */ /* 0x000fea000383ffff */
.L_x_47:
[----:B-1----:R1:W2:Y:S02]  /*70a0*/  SYNCS.PHASECHK.TRANS64.TRYWAIT P1, [R0+URZ+0xa0], R5 ;  /* 0x0000a005000075a7 */ /* 0x0022a400080211ff */
[----:B--2---:R-:W-:Y:S05]  /*70b0*/  @!P1 NANOSLEEP.SYNCS 0x989680 ;  /* 0x009896800000995d */ /* 0x004fea0003900000 */
[----:B------:R-:W2:Y:S02]  /*70c0*/  @!P1 SYNCS.PHASECHK.TRANS64 P1, [R0+URZ+0xa0], R5 ;  /* 0x0000a005000095a7 */ /* 0x000ea400080210ff */
[----:B--2---:R-:W-:Y:S05]  /*70d0*/  @!P1 BRA `(.L_x_47) ;  /* 0xfffffffc00f09947 */ /* 0x004fea000383ffff */
[----:B------:R-:W-:Y:S05]  /*70e0*/  BRA `(.L_x_120) ;  /* 0xffffffb8004c7947 */ /* 0x000fea000383ffff */
.L_x_50:
[----:B------:R-:W-:-:S07]  /*70f0*/  MOV R0, UR5 ;  /* 0x0000000500007c02 */ /* 0x000fce0008000f00 */
.L_x_121:
[----:B-1----:R1:W2:Y:S02]  /*7100*/  SYNCS.PHASECHK.TRANS64.TRYWAIT P0, [R0+URZ+0xb0], R3 ;  /* 0x0000b003000075a7 */ /* 0x0022a400080011ff */
[----:B--2---:R-:W-:Y:S05]  /*7110*/  @!P0 NANOSLEEP.SYNCS 0x989680 ;  /* 0x009896800000895d */ /* 0x004fea0003900000 */
[----:B------:R-:W2:Y:S02]  /*7120*/  @!P0 SYNCS.PHASECHK.TRANS64 P0, [R0+URZ+0xb0], R3 ;  /* 0x0000b003000085a7 */ /* 0x000ea400080010ff */
[----:B--2---:R-:W-:Y:S05]  /*7130*/  @!P0 BRA `(.L_x_121) ;  /* 0xfffffffc00f08947 */ /* 0x004fea000383ffff */
[----:B------:R-:W-:Y:S05]  /*7140*/  BRA `(.L_x_49) ;  /* 0xffffffb800a07947 */ /* 0x000fea000383ffff */
.L_x_57:
[----:B-1----:R1:W2:Y:S02]  /*7150*/  SYNCS.PHASECHK.TRANS64.TRYWAIT P1, [R0+URZ+0xa0], R5 ;  /* 0x0000a005000075a7 */ /* 0x0022a400080211ff */
[----:B--2---:R-:W-:Y:S05]  /*7160*/  @!P1 NANOSLEEP.SYNCS 0x989680 ;  /* 0x009896800000995d */ /* 0x004fea0003900000 */
[----:B------:R-:W2:Y:S02]  /*7170*/  @!P1 SYNCS.PHASECHK.TRANS64 P1, [R0+URZ+0xa0], R5 ;  /* 0x0000a005000095a7 */ /* 0x000ea400080210ff */
[----:B--2---:R-:W-:Y:S05]  /*7180*/  @!P1 BRA `(.L_x_57) ;  /* 0xfffffffc00f09947 */ /* 0x004fea000383ffff */
[----:B------:R-:W-:Y:S05]  /*7190*/  BRA `(.L_x_122) ;  /* 0xffffffc0000c7947 */ /* 0x000fea000383ffff */
.L_x_58:
[----:B------:R-:W-:-:S07]  /*71a0*/  MOV R3, UR7 ;  /* 0x0000000700037c02 */ /* 0x000fce0008000f00 */
.L_x_123:
[----:B-1----:R1:W2:Y:S02]  /*71b0*/  SYNCS.PHASECHK.TRANS64.TRYWAIT P0, [R3+URZ+0xe0], R0 ;  /* 0x0000e000030075a7 */ /* 0x0022a400080011ff */
[----:B--2---:R-:W-:Y:S05]  /*71c0*/  @!P0 NANOSLEEP.SYNCS 0x989680 ;  /* 0x009896800000895d */ /* 0x004fea0003900000 */
[----:B------:R-:W2:Y:S02]  /*71d0*/  @!P0 SYNCS.PHASECHK.TRANS64 P0, [R3+URZ+0xe0], R0 ;  /* 0x0000e000030085a7 */ /* 0x000ea400080010ff */
[----:B--2---:R-:W-:Y:S05]  /*71e0*/  @!P0 BRA `(.L_x_123) ;  /* 0xfffffffc00f08947 */ /* 0x004fea000383ffff */
[----:B------:R-:W-:Y:S05]  /*71f0*/  BRA `(.L_x_124) ;  /* 0xffffffc000447947 */ /* 0x000fea000383ffff */
.L_x_61:
[----:B------:R-:W-:Y:S07]  /*7200*/  MOV R0, UR6 ;  /* 0x0000000600007c02 */ /* 0x000fee0008000f00 */
.L_x_125:
[----:B-1----:R1:W2:Y:S02]  /*7210*/  SYNCS.PHASECHK.TRANS64.TRYWAIT P0, [R0+URZ], R3 ;  /* 0x00000003000075a7 */ /* 0x0022a400080011ff */
[----:B--2---:R-:W-:Y:S05]  /*7220*/  @!P0 NANOSLEEP.SYNCS 0x989680 ;  /* 0x009896800000895d */ /* 0x004fea0003900000 */
[----:B------:R-:W2:Y:S02]  /*7230*/  @!P0 SYNCS.PHASECHK.TRANS64 P0, [R0+URZ], R3 ;  /* 0x00000003000085a7 */ /* 0x000ea400080010ff */
[----:B--2---:R-:W-:Y:S05]  /*7240*/  @!P0 BRA `(.L_x_125) ;  /* 0xfffffffc00f08947 */ /* 0x004fea000383ffff */
[----:B------:R-:W-:Y:S05]  /*7250*/  BRA `(.L_x_60) ;  /* 0xffffffc000607947 */ /* 0x000fea000383ffff */
.L_x_64:
[----:B------:R-:W-:-:S07]  /*7260*/  MOV R0, UR6 ;  /* 0x0000000600007c02 */ /* 0x000fce0008000f00 */
.L_x_126:
[----:B--2---:R2:W4:Y:S02]  /*7270*/  SYNCS.PHASECHK.TRANS64.TRYWAIT P0, [R0+URZ], R3 ;  /* 0x00000003000075a7 */ /* 0x00452400080011ff */
[----:B----4-:R-:W-:Y:S05]  /*7280*/  @!P0 NANOSLEEP.SYNCS 0x989680 ;  /* 0x009896800000895d */ /* 0x010fea0003900000 */
[----:B------:R-:W4:Y:S02]  /*7290*/  @!P0 SYNCS.PHASECHK.TRANS64 P0, [R0+URZ], R3 ;  /* 0x00000003000085a7 */ /* 0x000f2400080010ff */
[----:B----4-:R-:W-:Y:S05]  /*72a0*/  @!P0 BRA `(.L_x_126) ;  /* 0xfffffffc00f08947 */ /* 0x010fea000383ffff */
[----:B------:R-:W-:Y:S05]  /*72b0*/  BRA `(.L_x_127) ;  /* 0xffffffc4003c7947 */ /* 0x000fea000383ffff */
.L_x_65:
[----:B------:R-:W-:-:S07]  /*72c0*/  MOV R0, UR6 ;  /* 0x0000000600007c02 */ /* 0x000fce0008000f00 */
.L_x_128:
[----:B-1----:R1:W2:Y:S02]  /*72d0*/  SYNCS.PHASECHK.TRANS64.TRYWAIT P0, [R0+URZ], R3 ;  /* 0x00000003000075a7 */ /* 0x0022a400080011ff */
[----:B--2---:R-:W-:Y:S05]  /*72e0*/  @!P0 NANOSLEEP.SYNCS 0x989680 ;  /* 0x009896800000895d */ /* 0x004fea0003900000 */
[----:B------:R-:W2:Y:S02]  /*72f0*/  @!P0 SYNCS.PHASECHK.TRANS64 P0, [R0+URZ], R3 ;  /* 0x00000003000085a7 */ /* 0x000ea400080010ff */
[----:B--2---:R-:W-:Y:S05]  /*7300*/  @!P0 BRA `(.L_x_128) ;  /* 0xfffffffc00f08947 */ /* 0x004fea000383ffff */
[----:B------:R-:W-:Y:S05]  /*7310*/  BRA `(.L_x_129) ;  /* 0xffffffc400487947 */ /* 0x000fea000383ffff */
.L_x_66:
[----:B------:R-:W-:-:S07]  /*7320*/  MOV R0, UR6 ;  /* 0x0000000600007c02 */ /* 0x000fce0008000f00 */
.L_x_130:
[----:B-1----:R1:W2:Y:S02]  /*7330*/  SYNCS.PHASECHK.TRANS64.TRYWAIT P0, [R0+URZ], R3 ;  /* 0x00000003000075a7 */ /* 0x0022a400080011ff */
[----:B--2---:R-:W-:Y:S05]  /*7340*/  @!P0 NANOSLEEP.SYNCS 0x989680 ;  /* 0x009896800000895d */ /* 0x004fea0003900000 */
[----:B------:R-:W2:Y:S02]  /*7350*/  @!P0 SYNCS.PHASECHK.TRANS64 P0, [R0+URZ], R3 ;  /* 0x00000003000085a7 */ /* 0x000ea400080010ff */
[----:B--2---:R-:W-:Y:S05]  /*7360*/  @!P0 BRA `(.L_x_130) ;  /* 0xfffffffc00f08947 */ /* 0x004fea000383ffff */
[----:B------:R-:W-:Y:S05]  /*7370*/  BRA `(.L_x_131) ;  /* 0xffffffc400547947 */ /* 0x000fea000383ffff */
.L_x_67:
[----:B------:R-:W-:-:S07]  /*7380*/  MOV R0, UR7 ;  /* 0x0000000700007c02 */ /* 0x000fce0008000f00 */
.L_x_132:
[----:B-1----:R1:W2:Y:S02]  /*7390*/  SYNCS.PHASECHK.TRANS64.TRYWAIT P0, [R0+URZ], R3 ;  /* 0x00000003000075a7 */ /* 0x0022a400080011ff */
[----:B--2---:R-:W-:Y:S05]  /*73a0*/  @!P0 NANOSLEEP.SYNCS 0x989680 ;  /* 0x009896800000895d */ /* 0x004fea0003900000 */
[----:B------:R-:W2:Y:S02]  /*73b0*/  @!P0 SYNCS.PHASECHK.TRANS64 P0, [R0+URZ], R3 ;  /* 0x00000003000085a7 */ /* 0x000ea400080010ff */
[----:B--2---:R-:W-:Y:S05]  /*73c0*/  @!P0 BRA `(.L_x_132) ;  /* 0xfffffffc00f08947 */ /* 0x004fea000383ffff */
[----:B------:R-:W-:Y:S05]  /*73d0*/  BRA `(.L_x_133) ;  /* 0xffffffc400607947 */ /* 0x000fea000383ffff */
.L_x_72:
[----:B---3--:R3:W1:Y:S02]  /*73e0*/  SYNCS.PHASECHK.TRANS64.TRYWAIT P0, [R0+URZ+0xa0], R3 ;  /* 0x0000a003000075a7 */ /* 0x00866400080011ff */
[----:B-1----:R-:W-:Y:S05]  /*73f0*/  @!P0 NANOSLEEP.SYNCS 0x989680 ;  /* 0x009896800000895d */ /* 0x002fea0003900000 */
[----:B------:R-:W1:Y:S02]  /*7400*/  @!P0 SYNCS.PHASECHK.TRANS64 P0, [R0+URZ+0xa0], R3 ;  /* 0x0000a003000085a7 */ /* 0x000e6400080010ff */
[----:B-1----:R-:W-:Y:S05]  /*7410*/  @!P0 BRA `(.L_x_72) ;  /* 0xfffffffc00f08947 */ /* 0x002fea000383ffff */
[----:B------:R-:W-:Y:S05]  /*7420*/  BRA `(.L_x_134) ;  /* 0xffffffc8005c7947 */ /* 0x000fea000383ffff */
.L_x_75:
[----:B------:R-:W-:Y:S07]  /*7430*/  MOV R0, UR6 ;  /* 0x0000000600007c02 */ /* 0x000fee0008000f00 */
.L_x_135:
[----:B-1----:R1:W3:Y:S02]  /*7440*/  SYNCS.PHASECHK.TRANS64.TRYWAIT P0, [R0+URZ+0x98], R3 ;  /* 0x00009803000075a7 */ /* 0x0022e400080011ff */
[----:B---3--:R-:W-:Y:S05]  /*7450*/  @!P0 NANOSLEEP.SYNCS 0x989680 ;  /* 0x009896800000895d */ /* 0x008fea0003900000 */
[----:B------:R-:W3:Y:S02]  /*7460*/  @!P0 SYNCS.PHASECHK.TRANS64 P0, [R0+URZ+0x98], R3 ;  /* 0x00009803000085a7 */ /* 0x000ee400080010ff */
[----:B---3--:R-:W-:Y:S05]  /*7470*/  @!P0 BRA `(.L_x_135) ;  /* 0xfffffffc00f08947 */ /* 0x008fea000383ffff */
[----:B------:R-:W-:Y:S05]  /*7480*/  BRA `(.L_x_74) ;  /* 0xffffffcc00487947 */ /* 0x000fea000383ffff */
.L_x_78:
[----:B------:R-:W-:Y:S07]  /*7490*/  MOV R3, UR6 ;  /* 0x0000000600037c02 */ /* 0x000fee0008000f00 */
.L_x_136:
[----:B-1----:R1:W2:Y:S02]  /*74a0*/  SYNCS.PHASECHK.TRANS64.TRYWAIT P2, [R3+URZ+0x88], R26 ;  /* 0x0000881a030075a7 */ /* 0x0022a400080411ff */
[----:B--2---:R-:W-:Y:S05]  /*74b0*/  @!P2 NANOSLEEP.SYNCS 0x989680 ;  /* 0x009896800000a95d */ /* 0x004fea0003900000 */
[----:B------:R-:W2:Y:S02]  /*74c0*/  @!P2 SYNCS.PHASECHK.TRANS64 P2, [R3+URZ+0x88], R26 ;  /* 0x0000881a0300a5a7 */ /* 0x000ea400080410ff */
[----:B--2---:R-:W-:Y:S05]  /*74d0*/  @!P2 BRA `(.L_x_136) ;  /* 0xfffffffc00f0a947 */ /* 0x004fea000383ffff */
[----:B------:R-:W-:Y:S05]  /*74e0*/  BRA `(.L_x_137) ;  /* 0xffffffcc00dc7947 */ /* 0x000fea000383ffff */
.L_x_81:
[----:B--2---:R2:W4:Y:S02]  /*74f0*/  SYNCS.PHASECHK.TRANS64.TRYWAIT P0, [R0+URZ+0xa0], R3 ;  /* 0x0000a003000075a7 */ /* 0x00452400080011ff */
[----:B----4-:R-:W-:Y:S05]  /*7500*/  @!P0 NANOSLEEP.SYNCS 0x989680 ;  /* 0x009896800000895d */ /* 0x010fea0003900000 */
[----:B------:R-:W4:Y:S02]  /*7510*/  @!P0 SYNCS.PHASECHK.TRANS64 P0, [R0+URZ+0xa0], R3 ;  /* 0x0000a003000085a7 */ /* 0x000f2400080010ff */
[----:B----4-:R-:W-:Y:S05]  /*7520*/  @!P0 BRA `(.L_x_81) ;  /* 0xfffffffc00f08947 */ /* 0x010fea000383ffff */
[----:B------:R-:W-:Y:S05]  /*7530*/  BRA `(.L_x_138) ;  /* 0xffffffd4002c7947 */ /* 0x000fea000383ffff */
.L_x_92:
[----:B-1----:R-:W-:Y:S04]  /*7540*/  MOV R0, UR43 ;  /* 0x0000002b00007c02 */ /* 0x002fe80008000f00 */
[----:B------:R1:W2:Y:S03]  /*7550*/  SYNCS.PHASECHK.TRANS64.TRYWAIT P1, [R0+URZ+0x80], R3 ;  /* 0x00008003000075a7 */ /* 0x0002a600080211ff */
[----:B--2---:R-:W-:Y:S05]  /*7560*/  @!P1 NANOSLEEP.SYNCS 0x989680 ;  /* 0x009896800000995d */ /* 0x004fea0003900000 */
[----:B------:R-:W2:Y:S02]  /*7570*/  @!P1 SYNCS.PHASECHK.TRANS64 P1, [R0+URZ+0x80], R3 ;  /* 0x00008003000095a7 */ /* 0x000ea400080210ff */
[----:B--2---:R-:W-:Y:S05]  /*7580*/  @!P1 BRA `(.L_x_92) ;  /* 0xfffffffc00ec9947 */ /* 0x004fea000383ffff */
[----:B------:R-:W-:Y:S05]  /*7590*/  BRA `(.L_x_91) ;  /* 0xffffffe000287947 */ /* 0x000fea000383ffff */
.L_x_94:
[----:B------:R1:W1:Y:S02]  /*75a0*/  SYNCS.PHASECHK.TRANS64.TRYWAIT P1, [R156+URZ+0xc0], R5 ;  /* 0x0000c0059c0075a7 */ /* 0x00026400080211ff */
[----:B-1----:R-:W-:Y:S05]  /*75b0*/  @!P1 NANOSLEEP.SYNCS 0x989680 ;  /* 0x009896800000995d */ /* 0x002fea0003900000 */
[----:B------:R-:W1:Y:S02]  /*75c0*/  @!P1 SYNCS.PHASECHK.TRANS64 P1, [R156+URZ+0xc0], R5 ;  /* 0x0000c0059c0095a7 */ /* 0x000e6400080210ff */
[----:B-1----:R-:W-:Y:S05]  /*75d0*/  @!P1 BRA `(.L_x_94) ;  /* 0xfffffffc00f09947 */ /* 0x002fea000383ffff */
[----:B------:R-:W-:Y:S05]  /*75e0*/  BRA `(.L_x_93) ;  /* 0xffffffe0006c7947 */ /* 0x000fea000383ffff */
        .weak           $__internal_0_$__cuda_sm10x_tcgen05_guardrail_trap_col_being_dealloced_not_returned_by_alloc
        .type           $__internal_0_$__cuda_sm10x_tcgen05_guardrail_trap_col_being_dealloced_not_returned_by_alloc,@function
        .size           $__internal_0_$__cuda_sm10x_tcgen05_guardrail_trap_col_being_dealloced_not_returned_by_alloc,($__internal_1_$__cuda_sm10x_tcgen05_guardrail_trap_phase_invalid_during_alloc - $__internal_0_$__cuda_sm10x_tcgen05_guardrail_trap_col_being_dealloced_not_returned_by_alloc)
$__internal_0_$__cuda_sm10x_tcgen05_guardrail_trap_col_being_dealloced_not_returned_by_alloc:
[----:B------:R-:W-:Y:S05]  /*75f0*/  BPT.TRAP 0x1 ;  /* 0x000000040000795c */ /* 0x000fea0000300000 */
[----:B------:R-:W-:-:S04]  /*7600*/  HFMA2 R3, -RZ, RZ, 0, 0 ;  /* 0x00000000ff037431 */ /* 0x000fc800000001ff */
[----:B------:R-:W-:Y:S05]  /*7610*/  RET.REL.NODEC R2 `(_ZN7cutlass13device_kernelINS_4gemm6kernel13GemmUniversalIN4cute5tupleIJiiiiEEENS1_10collective13CollectiveMmaINS1_35MainloopSm100TmaUmmaWarpSpecializedILi8ELi2ELi4ENS5_IJNS4_1CILi1EEESB_SB_EEEEENS5_IJNSA_ILi128EEENSA_ILi64EEESE_EEENS_12float_e5m2_tENS5_IJlSB_lEEENS_12float_e4m3_tENS5_IJSB_llEEENS4_8TiledMMAINS4_8MMA_AtomIJNS4_10MMA_TraitsINS4_19SM100_MMA_F8F6F4_SSEJSH_SJ_fSE_SF_NS4_17integral_constantINS4_4UMMA5MajorELSR_0EEENSP_ISR_LSR_1EEENSP_INSQ_7ScaleInELSU_0EEESV_EEEEEENS4_6LayoutISC_NS5_IJNSA_ILi0EEESZ_SZ_EEEEENS5_IJNS4_10UnderscoreES12_S12_EEEEENS4_13SM90_TMA_LOADENS4_14ComposedLayoutINS4_7SwizzleILi3ELi4ELi3EEENS4_18smem_ptr_flag_bitsILi8EEENSY_INS5_IJNSA_ILi8EEESE_EEENS5_IJSE_SB_EEEEEEEvNS4_8identityES15_NS16_INS17_ILi2ELi4ELi3EEES1A_NSY_INS5_IJSF_S1B_EEENS5_IJSB_SF_EEEEEEEvS1G_EENS_8epilogue10collective18CollectiveEpilogueINS1N_23Sm100TmaWarpSpecializedILi1ELi1ELi64ELb0ELb0EEEJSG_NS5_IJNSY_ISE_SB_EENSY_ISF_SB_EEEEESH_SI_SH_SI_NS1N_6fusion15FusionCallbacksIS1R_NS1V_17LinearCombinationISH_fSH_fLNS_15FloatRoundStyleE2EEESG_S1U_JEEENS4_5SM1004TMEM4LOAD26SM100_TMEM_LOAD_32dp32b64xES15_NS16_IS1H_S1A_NSY_INS5_IJS1B_SF_EEENS5_IJSF_SB_EEEEEEENS4_39AutoVectorizingCopyWithAssumedAlignmentILi128EEENS4_14SM90_TMA_STOREES28_S2A_S2A_EEEvvEEEEvNT_6ParamsE) ;  /* 0xffffff8802787950 */ /* 0x000fea0003c3ffff */
        .weak           $__internal_1_$__cuda_sm10x_tcgen05_guardrail_trap_phase_invalid_during_alloc
        .type           $__internal_1_$__cuda_sm10x_tcgen05_guardrail_trap_phase_invalid_during_alloc,@function
        .size           $__internal_1_$__cuda_sm10x_tcgen05_guardrail_trap_phase_invalid_during_alloc,($__internal_2_$__cuda_sm10x_tcgen05_guardrail_trap_unallocated_columns_being_dealloced - $__internal_1_$__cuda_sm10x_tcgen05_guardrail_trap_phase_invalid_during_alloc)
$__internal_1_$__cuda_sm10x_tcgen05_guardrail_trap_phase_invalid_during_alloc:
[----:B------:R-:W-:Y:S05]  /*7620*/  BPT.TRAP 0x1 ;  /* 0x000000040000795c */ /* 0x000fea0000300000 */
[----:B------:R-:W-:-:S04]  /*7630*/  MOV R3, 0x0 ;  /* 0x0000000000037802 */ /* 0x000fc80000000f00 */
[----:B------:R-:W-:Y:S05]  /*7640*/  RET.REL.NODEC R2 `(_ZN7cutlass13device_kernelINS_4gemm6kernel13GemmUniversalIN4cute5tupleIJiiiiEEENS1_10collective13CollectiveMmaINS1_35MainloopSm100TmaUmmaWarpSpecializedILi8ELi2ELi4ENS5_IJNS4_1CILi1EEESB_SB_EEEEENS5_IJNSA_ILi128EEENSA_ILi64EEESE_EEENS_12float_e5m2_tENS5_IJlSB_lEEENS_12float_e4m3_tENS5_IJSB_llEEENS4_8TiledMMAINS4_8MMA_AtomIJNS4_10MMA_TraitsINS4_19SM100_MMA_F8F6F4_SSEJSH_SJ_fSE_SF_NS4_17integral_constantINS4_4UMMA5MajorELSR_0EEENSP_ISR_LSR_1EEENSP_INSQ_7ScaleInELSU_0EEESV_EEEEEENS4_6LayoutISC_NS5_IJNSA_ILi0EEESZ_SZ_EEEEENS5_IJNS4_10UnderscoreES12_S12_EEEEENS4_13SM90_TMA_LOADENS4_14ComposedLayoutINS4_7SwizzleILi3ELi4ELi3EEENS4_18smem_ptr_flag_bitsILi8EEENSY_INS5_IJNSA_ILi8EEESE_EEENS5_IJSE_SB_EEEEEEEvNS4_8identityES15_NS16_INS17_ILi2ELi4ELi3EEES1A_NSY_INS5_IJSF_S1B_EEENS5_IJSB_SF_EEEEEEEvS1G_EENS_8epilogue10collective18CollectiveEpilogueINS1N_23Sm100TmaWarpSpecializedILi1ELi1ELi64ELb0ELb0EEEJSG_NS5_IJNSY_ISE_SB_EENSY_ISF_SB_EEEEESH_SI_SH_SI_NS1N_6fusion15FusionCallbacksIS1R_NS1V_17LinearCombinationISH_fSH_fLNS_15FloatRoundStyleE2EEESG_S1U_JEEENS4_5SM1004TMEM4LOAD26SM100_TMEM_LOAD_32dp32b64xES15_NS16_IS1H_S1A_NSY_INS5_IJS1B_SF_EEENS5_IJSF_SB_EEEEEEENS4_39AutoVectorizingCopyWithAssumedAlignmentILi128EEENS4_14SM90_TMA_STOREES28_S2A_S2A_EEEvvEEEEvNT_6ParamsE) ;  /* 0xffffff88026c7950 */ /* 0x000fea0003c3ffff */
        .weak           $__internal_2_$__cuda_sm10x_tcgen05_guardrail_trap_unallocated_columns_being_dealloced
        .type           $__internal_2_$__cuda_sm10x_tcgen05_guardrail_trap_unallocated_columns_being_dealloced,@function
        .size           $__internal_2_$__cuda_sm10x_tcgen05_guardrail_trap_unallocated_columns_being_dealloced,(.L_x_140 - $__internal_2_$__cuda_sm10x_tcgen05_guardrail_trap_unallocated_columns_being_dealloced)
$__internal_2_$__cuda_sm10x_tcgen05_guardrail_trap_unallocated_columns_being_dealloced:
[----:B------:R-:W-:Y:S05]  /*7650*/  BPT.TRAP 0x1 ;  /* 0x000000040000795c */ /* 0x000fea0000300000 */
[----:B------:R-:W-:-:S04]  /*7660*/  HFMA2 R3, -RZ, RZ, 0, 0 ;  /* 0x00000000ff037431 */ /* 0x000fc800000001ff */
[----:B------:R-:W-:Y:S05]  /*7670*/  RET.REL.NODEC R2 `(_ZN7cutlass13device_kernelINS_4gemm6kernel13GemmUniversalIN4cute5tupleIJiiiiEEENS1_10collective13CollectiveMmaINS1_35MainloopSm100TmaUmmaWarpSpecializedILi8ELi2ELi4ENS5_IJNS4_1CILi1EEESB_SB_EEEEENS5_IJNSA_ILi128EEENSA_ILi64EEESE_EEENS_12float_e5m2_tENS5_IJlSB_lEEENS_12float_e4m3_tENS5_IJSB_llEEENS4_8TiledMMAINS4_8MMA_AtomIJNS4_10MMA_TraitsINS4_19SM100_MMA_F8F6F4_SSEJSH_SJ_fSE_SF_NS4_17integral_constantINS4_4UMMA5MajorELSR_0EEENSP_ISR_LSR_1EEENSP_INSQ_7ScaleInELSU_0EEESV_EEEEEENS4_6LayoutISC_NS5_IJNSA_ILi0EEESZ_SZ_EEEEENS5_IJNS4_10UnderscoreES12_S12_EEEEENS4_13SM90_TMA_LOADENS4_14ComposedLayoutINS4_7SwizzleILi3ELi4ELi3EEENS4_18smem_ptr_flag_bitsILi8EEENSY_INS5_IJNSA_ILi8EEESE_EEENS5_IJSE_SB_EEEEEEEvNS4_8identityES15_NS16_INS17_ILi2ELi4ELi3EEES1A_NSY_INS5_IJSF_S1B_EEENS5_IJSB_SF_EEEEEEEvS1G_EENS_8epilogue10collective18CollectiveEpilogueINS1N_23Sm100TmaWarpSpecializedILi1ELi1ELi64ELb0ELb0EEEJSG_NS5_IJNSY_ISE_SB_EENSY_ISF_SB_EEEEESH_SI_SH_SI_NS1N_6fusion15FusionCallbacksIS1R_NS1V_17LinearCombinationISH_fSH_fLNS_15FloatRoundStyleE2EEESG_S1U_JEEENS4_5SM1004TMEM4LOAD26SM100_TMEM_LOAD_32dp32b64xES15_NS16_IS1H_S1A_NSY_INS5_IJS1B_SF_EEENS5_IJSF_SB_EEEEEEENS4_39AutoVectorizingCopyWithAssumedAlignmentILi128EEENS4_14SM90_TMA_STOREES28_S2A_S2A_EEEvvEEEEvNT_6ParamsE) ;  /* 0xffffff8802607950 */ /* 0x000fea0003c3ffff */
.L_x_139:
[----:B------:R-:W-:-:S00]  /*7680*/  BRA `(.L_x_139) ;  /* 0xfffffffc00fc7947 */ /* 0x000fc0000383ffff */
[----:B------:R-:W-:-:S00]  /*7690*/  NOP ;  /* 0x0000000000007918 */ /* 0x000fc00000000000 */
        /* <DEDUP_REMOVED lines=14> */
.L_x_140:


//--------------------- .nv.global.init           --------------------------
	.section	.nv.global.init,"aw",@progbits
.nv.global.init:
	.type		$str$27,@object
	.size		$str$27,($str$28 - $str$27)
$str$27:
        /*0000*/ 	.byte	0x28, 0x61, 0x64, 0x64, 0x72, 0x65, 0x73, 0x73, 0x20, 0x26, 0x20, 0x6d, 0x61, 0x73, 0x6b, 0x29
        /*0010*/ 	.byte	0x20, 0x3d, 0x3d, 0x20, 0x30, 0x00
	.type		$str$28,@object
	.size		$str$28,($str$26 - $str$28)
$str$28:
        /*0016*/ 	.byte	0x2f, 0x74, 0x6d, 0x70, 0x2f, 0x63, 0x75, 0x74, 0x6c, 0x61, 0x73, 0x73, 0x5f, 0x73, 0x77, 0x65
        /*0026*/ 	.byte	0x65, 0x70, 0x5f, 0x73, 0x72, 0x63, 0x2f, 0x69, 0x6e, 0x63, 0x6c, 0x75, 0x64, 0x65, 0x2f, 0x63
        /*0036*/ 	.byte	0x75, 0x74, 0x65, 0x2f, 0x70, 0x6f, 0x69, 0x6e, 0x74, 0x65, 0x72, 0x5f, 0x66, 0x6c, 0x61, 0x67
        /*0046*/ 	.byte	0x67, 0x65, 0x64, 0x2e, 0x68, 0x70, 0x70, 0x00
	.type		$str$26,@object
	.size		$str$26,($str$25 - $str$26)
$str$26:
        /*004e*/ 	.byte	0x2f, 0x74, 0x6d, 0x70, 0x2f, 0x63, 0x75, 0x74, 0x6c, 0x61, 0x73, 0x73, 0x5f, 0x73, 0x77, 0x65
        /*005e*/ 	.byte	0x65, 0x70, 0x5f, 0x73, 0x72, 0x63, 0x2f, 0x69, 0x6e, 0x63, 0x6c, 0x75, 0x64, 0x65, 0x2f, 0x63
        /*006e*/ 	.byte	0x75, 0x74, 0x65, 0x2f, 0x61, 0x74, 0x6f, 0x6d, 0x2f, 0x63, 0x6f, 0x70, 0x79, 0x5f, 0x74, 0x72
        /*007e*/ 	.byte	0x61, 0x69, 0x74, 0x73, 0x5f, 0x73, 0x6d, 0x31, 0x30, 0x30, 0x2e, 0x68, 0x70, 0x70, 0x00
	.type		$str$25,@object
	.size		$str$25,(__unnamed_1 - $str$25)
$str$25:
        /*008d*/ 	.byte	0x28, 0x28, 0x75, 0x69, 0x6e, 0x74, 0x33, 0x32, 0x5f, 0x74, 0x28, 0x74, 0x68, 0x72, 0x65, 0x61
        /*009d*/ 	.byte	0x64, 0x49, 0x64, 0x78, 0x2e, 0x78, 0x29, 0x20, 0x2f, 0x20, 0x33, 0x32, 0x29, 0x20, 0x25, 0x20
        /*00ad*/ 	.byte	0x34, 0x29, 0x20, 0x3d, 0x3d, 0x20, 0x28, 0x28, 0x28, 0x74, 0x6d, 0x65, 0x6d, 0x5f, 0x61, 0x64
        /*00bd*/ 	.byte	0x64, 0x72, 0x20, 0x3e, 0x3e, 0x20, 0x31, 0x36, 0x29, 0x20, 0x2f, 0x20, 0x33, 0x32, 0x29, 0x20
        /*00cd*/ 	.byte	0x25, 0x20, 0x34, 0x29, 0x00
	.type		__unnamed_1,@object
	.size		__unnamed_1,(__unnamed_2 - __unnamed_1)
__unnamed_1:
        /*00d2*/ 	.byte	0x61, 0x75, 0x74, 0x6f, 0x20, 0x63, 0x75, 0x74, 0x65, 0x3a, 0x3a, 0x61, 0x73, 0x5f, 0x70, 0x6f
        /* <DEDUP_REMOVED lines=24> */
        /*0262*/ 	.byte	0x43, 0x3c, 0x38, 0x31, 0x39, 0x32, 0x3e, 0x3e, 0x3e, 0x3e, 0x5d, 0x00
	.type		__unnamed_2,@object
	.size		__unnamed_2,(.L_2 - __unnamed_2)
__unnamed_2:
        /* <DEDUP_REMOVED lines=42> */
        /*050e*/ 	.byte	0x3e, 0x3e, 0x3e, 0x3e, 0x5d, 0x00
.L_2:


//--------------------- .nv.shared._ZN7cutlass13device_kernelINS_4gemm6kernel13GemmUniversalIN4cute5tupleIJiiiiEEENS1_10collective13CollectiveMmaINS1_35MainloopSm100TmaUmmaWarpSpecializedILi8ELi2ELi4ENS5_IJNS4_1CILi1EEESB_SB_EEEEENS5_IJNSA_ILi128EEENSA_ILi64EEESE_EEENS_12float_e5m2_tENS5_IJlSB_lEEENS_12float_e4m3_tENS5_IJSB_llEEENS4_8TiledMMAINS4_8MMA_AtomIJNS4_10MMA_TraitsINS4_19SM100_MMA_F8F6F4_SSEJSH_SJ_fSE_SF_NS4_17integral_constantINS4_4UMMA5MajorELSR_0EEENSP_ISR_LSR_1EEENSP_INSQ_7ScaleInELSU_0EEESV_EEEEEENS4_6LayoutISC_NS5_IJNSA_ILi0EEESZ_SZ_EEEEENS5_IJNS4_10UnderscoreES12_S12_EEEEENS4_13SM90_TMA_LOADENS4_14ComposedLayoutINS4_7SwizzleILi3ELi4ELi3EEENS4_18smem_ptr_flag_bitsILi8EEENSY_INS5_IJNSA_ILi8EEESE_EEENS5_IJSE_SB_EEEEEEEvNS4_8identityES15_NS16_INS17_ILi2ELi4ELi3EEES1A_NSY_INS5_IJSF_S1B_EEENS5_IJSB_SF_EEEEEEEvS1G_EENS_8epilogue10collective18CollectiveEpilogueINS1N_23Sm100TmaWarpSpecializedILi1ELi1ELi64ELb0ELb0EEEJSG_NS5_IJNSY_ISE_SB_EENSY_ISF_SB_EEEEESH_SI_SH_SI_NS1N_6fusion15FusionCallbacksIS1R_NS1V_17LinearCombinationISH_fSH_fLNS_15FloatRoundStyleE2EEESG_S1U_JEEENS4_5SM1004TMEM4LOAD26SM100_TMEM_LOAD_32dp32b64xES15_NS16_IS1H_S1A_NSY_INS5_IJS1B_SF_EEENS5_IJSF_SB_EEEEEEENS4_39AutoVectorizingCopyWithAssumedAlignmentILi128EEENS4_14SM90_TMA_STOREES28_S2A_S2A_EEEvvEEEEvNT_6ParamsE --------------------------
	.section	.nv.shared._ZN7cutlass13device_kernelINS_4gemm6kernel13GemmUniversalIN4cute5tupleIJiiiiEEENS1_10collective13CollectiveMmaINS1_35MainloopSm100TmaUmmaWarpSpecializedILi8ELi2ELi4ENS5_IJNS4_1CILi1EEESB_SB_EEEEENS5_IJNSA_ILi128EEENSA_ILi64EEESE_EEENS_12float_e5m2_tENS5_IJlSB_lEEENS_12float_e4m3_tENS5_IJSB_llEEENS4_8TiledMMAINS4_8MMA_AtomIJNS4_10MMA_TraitsINS4_19SM100_MMA_F8F6F4_SSEJSH_SJ_fSE_SF_NS4_17integral_constantINS4_4UMMA5MajorELSR_0EEENSP_ISR_LSR_1EEENSP_INSQ_7ScaleInELSU_0EEESV_EEEEEENS4_6LayoutISC_NS5_IJNSA_ILi0EEESZ_SZ_EEEEENS5_IJNS4_10UnderscoreES12_S12_EEEEENS4_13SM90_TMA_LOADENS4_14ComposedLayoutINS4_7SwizzleILi3ELi4ELi3EEENS4_18smem_ptr_flag_bitsILi8EEENSY_INS5_IJNSA_ILi8EEESE_EEENS5_IJSE_SB_EEEEEEEvNS4_8identityES15_NS16_INS17_ILi2ELi4ELi3EEES1A_NSY_INS5_IJSF_S1B_EEENS5_IJSB_SF_EEEEEEEvS1G_EENS_8epilogue10collective18CollectiveEpilogueINS1N_23Sm100TmaWarpSpecializedILi1ELi1ELi64ELb0ELb0EEEJSG_NS5_IJNSY_ISE_SB_EENSY_ISF_SB_EEEEESH_SI_SH_SI_NS1N_6fusion15FusionCallbacksIS1R_NS1V_17LinearCombinationISH_fSH_fLNS_15FloatRoundStyleE2EEESG_S1U_JEEENS4_5SM1004TMEM4LOAD26SM100_TMEM_LOAD_32dp32b64xES15_NS16_IS1H_S1A_NSY_INS5_IJS1B_SF_EEENS5_IJSF_SB_EEEEEEENS4_39AutoVectorizingCopyWithAssumedAlignmentILi128EEENS4_14SM90_TMA_STOREES28_S2A_S2A_EEEvvEEEEvNT_6ParamsE,"aw",@nobits
	.sectionflags	@""
	.align	16
	.zero		1024


//--------------------- .nv.shared.reserved.0     --------------------------
	.section	.nv.shared.reserved.0,"aw",@nobits
	.weak		__nv_reservedSMEM_offset_0_alias
	.size		__nv_reservedSMEM_offset_0_alias, 0, 64
	.other		__nv_reservedSMEM_offset_0_alias,@"STO_CUDA_RESERVED_SHARED STV_DEFAULT"
__nv_reservedSMEM_offset_0_alias:
	.zero		0
.nv.shared.reserved.0:
	.zero		64
	.weak		__nv_reservedSMEM_tcgen05_partition
	.type		__nv_reservedSMEM_tcgen05_partition,@object
	.size		__nv_reservedSMEM_tcgen05_partition,(.L_0 - __nv_reservedSMEM_tcgen05_partition)
__nv_reservedSMEM_tcgen05_partition:
	.zero		32
.L_0:


//--------------------- .nv.global                --------------------------
	.section	.nv.global,"aw",@nobits
.nv.global:
	.type		_ZN40_INTERNAL_94b0f5fc_4_k_cu_d509c517_173404cute1_E,@object
	.size		_ZN40_INTERNAL_94b0f5fc_4_k_cu_d509c517_173404cute1_E,(_ZN40_INTERNAL_94b0f5fc_4_k_cu_d509c517_173404cuda3std3__45__cpo6cbeginE - _ZN40_INTERNAL_94b0f5fc_4_k_cu_d509c517_173404cute1_E)
_ZN40_INTERNAL_94b0f5fc_4_k_cu_d509c517_173404cute1_E:
	.zero		1
	.type		_ZN40_INTERNAL_94b0f5fc_4_k_cu_d509c517_173404cuda3std3__45__cpo6cbeginE,@object
	.size		_ZN40_INTERNAL_94b0f5fc_4_k_cu_d509c517_173404cuda3std3__45__cpo6cbeginE,(_ZN40_INTERNAL_94b0f5fc_4_k_cu_d509c517_173404cuda3std3__48in_placeE - _ZN40_INTERNAL_94b0f5fc_4_k_cu_d509c517_173404cuda3std3__45__cpo6cbeginE)
_ZN40_INTERNAL_94b0f5fc_4_k_cu_d509c517_173404cuda3std3__45__cpo6cbeginE:
	.zero		1
	.type		_ZN40_INTERNAL_94b0f5fc_4_k_cu_d509c517_173404cuda3std3__48in_placeE,@object
	.size		_ZN40_INTERNAL_94b0f5fc_4_k_cu_d509c517_173404cuda3std3__48in_placeE,(_ZN40_INTERNAL_94b0f5fc_4_k_cu_d509c517_173404cuda3std6ranges3__45__cpo9iter_moveE - _ZN40_INTERNAL_94b0f5fc_4_k_cu_d509c517_173404cuda3std3__48in_placeE)
_ZN40_INTERNAL_94b0f5fc_4_k_cu_d509c517_173404cuda3std3__48in_placeE:
	.zero		1
	.type		_ZN40_INTERNAL_94b0f5fc_4_k_cu_d509c517_173404cuda3std6ranges3__45__cpo9iter_moveE,@object
	.size		_ZN40_INTERNAL_94b0f5fc_4_k_cu_d509c517_173404cuda3std6ranges3__45__cpo9iter_moveE,(_ZN40_INTERNAL_94b0f5fc_4_k_cu_d509c517_173404cuda3std3__45__cpo5beginE - _ZN40_INTERNAL_94b0f5fc_4_k_cu_d509c517_173404cuda3std6ranges3__45__cpo9iter_moveE)
_ZN40_INTERNAL_94b0f5fc_4_k_cu_d509c517_173404cuda3std6ranges3__45__cpo9iter_moveE:
	.zero		1
	.type		_ZN40_INTERNAL_94b0f5fc_4_k_cu_d509c517_173404cuda3std3__45__cpo5beginE,@object
	.size		_ZN40_INTERNAL_94b0f5fc_4_k_cu_d509c517_173404cuda3std3__45__cpo5beginE,(_ZN40_INTERNAL_94b0f5fc_4_k_cu_d509c517_173404cuda3std3__442_GLOBAL__N__94b0f5fc_4_k_cu_d509c517_173406ignoreE - _ZN40_INTERNAL_94b0f5fc_4_k_cu_d509c517_173404cuda3std3__45__cpo5beginE)
_ZN40_INTERNAL_94b0f5fc_4_k_cu_d509c517_173404cuda3std3__45__cpo5beginE:
	.zero		1
	.type		_ZN40_INTERNAL_94b0f5fc_4_k_cu_d509c517_173404cuda3std3__442_GLOBAL__N__94b0f5fc_4_k_cu_d509c517_173406ignoreE,@object
	.size		_ZN40_INTERNAL_94b0f5fc_4_k_cu_d509c517_173404cuda3std3__442_GLOBAL__N__94b0f5fc_4_k_cu_d509c517_173406ignoreE,(_ZN40_INTERNAL_94b0f5fc_4_k_cu_d509c517_173404cute7productE - _ZN40_INTERNAL_94b0f5fc_4_k_cu_d509c517_173404cuda3std3__442_GLOBAL__N__94b0f5fc_4_k_cu_d509c517_173406ignoreE)
_ZN40_INTERNAL_94b0f5fc_4_k_cu_d509c517_173404cuda3std3__442_GLOBAL__N__94b0f5fc_4_k_cu_d509c517_173406ignoreE:
	.zero		1
	.type		_ZN40_INTERNAL_94b0f5fc_4_k_cu_d509c517_173404cute7productE,@object
	.size		_ZN40_INTERNAL_94b0f5fc_4_k_cu_d509c517_173404cute7productE,(_ZN40_INTERNAL_94b0f5fc_4_k_cu_d509c517_173404cuda3std3__45__cpo3endE - _ZN40_INTERNAL_94b0f5fc_4_k_cu_d509c517_173404cute7productE)
_ZN40_INTERNAL_94b0f5fc_4_k_cu_d509c517_173404cute7productE:
	.zero		1
	.type		_ZN40_INTERNAL_94b0f5fc_4_k_cu_d509c517_173404cuda3std3__45__cpo3endE,@object
	.size		_ZN40_INTERNAL_94b0f5fc_4_k_cu_d509c517_173404cuda3std3__45__cpo3endE,(_ZN40_INTERNAL_94b0f5fc_4_k_cu_d509c517_173404cuda3std3__419piecewise_constructE - _ZN40_INTERNAL_94b0f5fc_4_k_cu_d509c517_173404cuda3std3__45__cpo3endE)
_ZN40_INTERNAL_94b0f5fc_4_k_cu_d509c517_173404cuda3std3__45__cpo3endE:
	.zero		1
	.type		_ZN40_INTERNAL_94b0f5fc_4_k_cu_d509c517_173404cuda3std3__419piecewise_constructE,@object
	.size		_ZN40_INTERNAL_94b0f5fc_4_k_cu_d509c517_173404cuda3std3__419piecewise_constructE,(_ZN40_INTERNAL_94b0f5fc_4_k_cu_d509c517_173404cuda3std3__45__cpo4cendE - _ZN40_INTERNAL_94b0f5fc_4_k_cu_d509c517_173404cuda3std3__419piecewise_constructE)
_ZN40_INTERNAL_94b0f5fc_4_k_cu_d509c517_173404cuda3std3__419piecewise_constructE:
	.zero		1
	.type		_ZN40_INTERNAL_94b0f5fc_4_k_cu_d509c517_173404cuda3std3__45__cpo4cendE,@object
	.size		_ZN40_INTERNAL_94b0f5fc_4_k_cu_d509c517_173404cuda3std3__45__cpo4cendE,(_ZN40_INTERNAL_94b0f5fc_4_k_cu_d509c517_173404cuda3std6ranges3__45__cpo4swapE - _ZN40_INTERNAL_94b0f5fc_4_k_cu_d509c517_173404cuda3std3__45__cpo4cendE)
_ZN40_INTERNAL_94b0f5fc_4_k_cu_d509c517_173404cuda3std3__45__cpo4cendE:
	.zero		1
	.type		_ZN40_INTERNAL_94b0f5fc_4_k_cu_d509c517_173404cuda3std6ranges3__45__cpo4swapE,@object
	.size		_ZN40_INTERNAL_94b0f5fc_4_k_cu_d509c517_173404cuda3std6ranges3__45__cpo4swapE,(.L_10 - _ZN40_INTERNAL_94b0f5fc_4_k_cu_d509c517_173404cuda3std6ranges3__45__cpo4swapE)
_ZN40_INTERNAL_94b0f5fc_4_k_cu_d509c517_173404cuda3std6ranges3__45__cpo4swapE:
	.zero		1
.L_10:


//--------------------- .nv.constant0._ZN7cutlass13device_kernelINS_4gemm6kernel13GemmUniversalIN4cute5tupleIJiiiiEEENS1_10collective13CollectiveMmaINS1_35MainloopSm100TmaUmmaWarpSpecializedILi8ELi2ELi4ENS5_IJNS4_1CILi1EEESB_SB_EEEEENS5_IJNSA_ILi128EEENSA_ILi64EEESE_EEENS_12float_e5m2_tENS5_IJlSB_lEEENS_12float_e4m3_tENS5_IJSB_llEEENS4_8TiledMMAINS4_8MMA_AtomIJNS4_10MMA_TraitsINS4_19SM100_MMA_F8F6F4_SSEJSH_SJ_fSE_SF_NS4_17integral_constantINS4_4UMMA5MajorELSR_0EEENSP_ISR_LSR_1EEENSP_INSQ_7ScaleInELSU_0EEESV_EEEEEENS4_6LayoutISC_NS5_IJNSA_ILi0EEESZ_SZ_EEEEENS5_IJNS4_10UnderscoreES12_S12_EEEEENS4_13SM90_TMA_LOADENS4_14ComposedLayoutINS4_7SwizzleILi3ELi4ELi3EEENS4_18smem_ptr_flag_bitsILi8EEENSY_INS5_IJNSA_ILi8EEESE_EEENS5_IJSE_SB_EEEEEEEvNS4_8identityES15_NS16_INS17_ILi2ELi4ELi3EEES1A_NSY_INS5_IJSF_S1B_EEENS5_IJSB_SF_EEEEEEEvS1G_EENS_8epilogue10collective18CollectiveEpilogueINS1N_23Sm100TmaWarpSpecializedILi1ELi1ELi64ELb0ELb0EEEJSG_NS5_IJNSY_ISE_SB_EENSY_ISF_SB_EEEEESH_SI_SH_SI_NS1N_6fusion15FusionCallbacksIS1R_NS1V_17LinearCombinationISH_fSH_fLNS_15FloatRoundStyleE2EEESG_S1U_JEEENS4_5SM1004TMEM4LOAD26SM100_TMEM_LOAD_32dp32b64xES15_NS16_IS1H_S1A_NSY_INS5_IJS1B_SF_EEENS5_IJSF_SB_EEEEEEENS4_39AutoVectorizingCopyWithAssumedAlignmentILi128EEENS4_14SM90_TMA_STOREES28_S2A_S2A_EEEvvEEEEvNT_6ParamsE --------------------------
	.section	.nv.constant0._ZN7cutlass13device_kernelINS_4gemm6kernel13GemmUniversalIN4cute5tupleIJiiiiEEENS1_10collective13CollectiveMmaINS1_35MainloopSm100TmaUmmaWarpSpecializedILi8ELi2ELi4ENS5_IJNS4_1CILi1EEESB_SB_EEEEENS5_IJNSA_ILi128EEENSA_ILi64EEESE_EEENS_12float_e5m2_tENS5_IJlSB_lEEENS_12float_e4m3_tENS5_IJSB_llEEENS4_8TiledMMAINS4_8MMA_AtomIJNS4_10MMA_TraitsINS4_19SM100_MMA_F8F6F4_SSEJSH_SJ_fSE_SF_NS4_17integral_constantINS4_4UMMA5MajorELSR_0EEENSP_ISR_LSR_1EEENSP_INSQ_7ScaleInELSU_0EEESV_EEEEEENS4_6LayoutISC_NS5_IJNSA_ILi0EEESZ_SZ_EEEEENS5_IJNS4_10UnderscoreES12_S12_EEEEENS4_13SM90_TMA_LOADENS4_14ComposedLayoutINS4_7SwizzleILi3ELi4ELi3EEENS4_18smem_ptr_flag_bitsILi8EEENSY_INS5_IJNSA_ILi8EEESE_EEENS5_IJSE_SB_EEEEEEEvNS4_8identityES15_NS16_INS17_ILi2ELi4ELi3EEES1A_NSY_INS5_IJSF_S1B_EEENS5_IJSB_SF_EEEEEEEvS1G_EENS_8epilogue10collective18CollectiveEpilogueINS1N_23Sm100TmaWarpSpecializedILi1ELi1ELi64ELb0ELb0EEEJSG_NS5_IJNSY_ISE_SB_EENSY_ISF_SB_EEEEESH_SI_SH_SI_NS1N_6fusion15FusionCallbacksIS1R_NS1V_17LinearCombinationISH_fSH_fLNS_15FloatRoundStyleE2EEESG_S1U_JEEENS4_5SM1004TMEM4LOAD26SM100_TMEM_LOAD_32dp32b64xES15_NS16_IS1H_S1A_NSY_INS5_IJS1B_SF_EEENS5_IJSF_SB_EEEEEEENS4_39AutoVectorizingCopyWithAssumedAlignmentILi128EEENS4_14SM90_TMA_STOREES28_S2A_S2A_EEEvvEEEEvNT_6ParamsE,"a",@progbits
	.sectionflags	@""
	.align	4
.nv.constant0._ZN7cutlass13device_kernelINS_4gemm6kernel13GemmUniversalIN4cute5tupleIJiiiiEEENS1_10collective13CollectiveMmaINS1_35MainloopSm100TmaUmmaWarpSpecializedILi8ELi2ELi4ENS5_IJNS4_1CILi1EEESB_SB_EEEEENS5_IJNSA_ILi128EEENSA_ILi64EEESE_EEENS_12float_e5m2_tENS5_IJlSB_lEEENS_12float_e4m3_tENS5_IJSB_llEEENS4_8TiledMMAINS4_8MMA_AtomIJNS4_10MMA_TraitsINS4_19SM100_MMA_F8F6F4_SSEJSH_SJ_fSE_SF_NS4_17integral_constantINS4_4UMMA5MajorELSR_0EEENSP_ISR_LSR_1EEENSP_INSQ_7ScaleInELSU_0EEESV_EEEEEENS4_6LayoutISC_NS5_IJNSA_ILi0EEESZ_SZ_EEEEENS5_IJNS4_10UnderscoreES12_S12_EEEEENS4_13SM90_TMA_LOADENS4_14ComposedLayoutINS4_7SwizzleILi3ELi4ELi3EEENS4_18smem_ptr_flag_bitsILi8EEENSY_INS5_IJNSA_ILi8EEESE_EEENS5_IJSE_SB_EEEEEEEvNS4_8identityES15_NS16_INS17_ILi2ELi4ELi3EEES1A_NSY_INS5_IJSF_S1B_EEENS5_IJSB_SF_EEEEEEEvS1G_EENS_8epilogue10collective18CollectiveEpilogueINS1N_23Sm100TmaWarpSpecializedILi1ELi1ELi64ELb0ELb0EEEJSG_NS5_IJNSY_ISE_SB_EENSY_ISF_SB_EEEEESH_SI_SH_SI_NS1N_6fusion15FusionCallbacksIS1R_NS1V_17LinearCombinationISH_fSH_fLNS_15FloatRoundStyleE2EEESG_S1U_JEEENS4_5SM1004TMEM4LOAD26SM100_TMEM_LOAD_32dp32b64xES15_NS16_IS1H_S1A_NSY_INS5_IJS1B_SF_EEENS5_IJSF_SB_EEEEEEENS4_39AutoVectorizingCopyWithAssumedAlignmentILi128EEENS4_14SM90_TMA_STOREES28_S2A_S2A_EEEvvEEEEvNT_6ParamsE:
	.zero		2944


//--------------------- SYMBOLS --------------------------

	.type		.nv.reservedSmem.offset0,@object
	.size		.nv.reservedSmem.offset0,0x4
	.type		.nv.reservedSmem.cap,@object
	.size		.nv.reservedSmem.cap,0x4
	.type		__assertfail,@function
